	.target	sm_100a

	.elftype	@"ET_EXEC"


//--------------------- .note.nv.tkinfo           --------------------------
	.section	.note.nv.tkinfo,"",@"SHT_NOTE"
	.sectionflags	@"SHF_NOTE_NV_TKINFO"
	.tkinfo
        /*0018*/ 	.word	0x00000002
        /*0030*/ 	.string	""
        /*0030*/ 	.string	"ptxas"
        /*0030*/ 	.string	"Cuda compilation tools, release 13.0, V13.0.88"
        /*0030*/ 	.string	"Build cuda_13.0.r13.0/compiler.36424714_0"
        /*0030*/ 	.string	"-arch sm_100a -m 64 "



//--------------------- .note.nv.cuinfo           --------------------------
	.section	.note.nv.cuinfo,"",@"SHT_NOTE"
	.sectionflags	@"SHF_NOTE_NV_CUINFO"
        /*0018*/ 	.short	0x0002
        /*001a*/ 	.short	0x0064
        /*001c*/ 	.short	0x0082
	.zero		2


//--------------------- .nv.info                  --------------------------
	.section	.nv.info,"",@"SHT_CUDA_INFO"
	.align	4


	//----- nvinfo : EIATTR_REGCOUNT
	.align		4
        /*0000*/ 	.byte	0x04, 0x2f
        /*0002*/ 	.short	(.L_19 - .L_18)
	.align		4
.L_18:
        /*0004*/ 	.word	index@(_ZN7cutlass13device_kernelINS_4gemm6kernel13GemmUniversalIN4cute5tupleIJiiiiEEENS1_10collective13CollectiveMmaINS1_46MainloopSm100TmaUmmaWarpSpecializedBlockScaledILi16ELi2ELi2ENS5_IJNS4_1CILi4EEESB_NSA_ILi1EEEEEEEENS5_IJNSA_ILi256EEENSA_ILi64EEENSA_ILi128EEEEEENS5_IJNS_12float_e2m1_tENS_13float_ue4m3_tEEEENS5_IJNS5_IJlSC_lEEENS4_6LayoutINS5_IJNS5_IJNS5_IJNSA_ILi32EEESB_EEEiEEENS5_IJNS5_IJNSA_ILi16EEESB_EEEiEEENS5_IJSC_iEEEEEENS5_IJST_NS5_IJNS5_IJNSA_ILi0EEESC_EEENSA_ILi512EEEEEENS5_IJSW_iEEEEEEEEEEESL_S13_NS4_8TiledMMAINS4_8MMA_AtomIJNS4_23SM100_MMA_MXF4_2x1SM_SSISJ_SJ_fSK_Li256ELi64ELi16ELNS4_4UMMA5MajorE0ELS18_0ELNS17_7ScaleInE0ELS19_0EEEEEENSN_INS5_IJSC_SC_SC_EEENS5_IJSW_SW_SW_EEEEENS5_IJNS4_10UnderscoreES1F_S1F_EEEEENS5_IJNS4_28SM100_TMA_2SM_LOAD_MULTICASTES1I_EEENS5_IJNS4_14ComposedLayoutINS4_7SwizzleILi2ELi4ELi3EEENS4_18smem_ptr_flag_bitsILi4EEENSN_INS5_IJNSA_ILi8EEESH_EEENS5_IJSH_SC_EEEEEEENSN_INS5_IJNS5_IJNS5_IJSP_SC_EEESS_EEESC_NS5_IJSC_NSA_ILi2EEEEEEEEENS5_IJNS5_IJNS5_IJSS_SY_EEESX_EEESW_NS5_IJSB_SY_EEEEEEEEEEEvNS4_8identityES1J_S24_vS25_EENS_8epilogue10collective18CollectiveEpilogueINS27_23Sm100TmaWarpSpecializedILi3ELi2ELi32ELb1ELb0EEEJNS5_IJSH_SG_SH_EEENS5_IJNSN_ISH_SC_EENSN_ISO_SC_EEEEENS_10bfloat16_tESM_S2G_SM_NS27_6fusion15FusionCallbacksIS2B_NS2H_17LinearCombinationIS2G_fS2G_fLNS_15FloatRoundStyleE2EEES2C_S2F_JEEENS4_5SM1004TMEM4LOAD26SM100_TMEM_LOAD_32dp32b32xENS4_13SM90_TMA_LOADENS1K_IS1M_NS1N_ILi16EEENSN_INS5_IJS1P_SO_EEENS5_IJSO_SC_EEEEEEENS4_39AutoVectorizingCopyWithAssumedAlignmentILi128EEENS4_14SM90_TMA_STOREES2W_S2Y_S2Y_EEEvvEEEEvNT_6ParamsE)
        /*0008*/ 	.word	0x0000007b


	//----- nvinfo : EIATTR_FRAME_SIZE
	.align		4
.L_19:
        /*000c*/ 	.byte	0x04, 0x11
        /*000e*/ 	.short	(.L_21 - .L_20)
	.align		4
.L_20:
        /*0010*/ 	.word	index@($__internal_2_$__cuda_sm10x_tcgen05_guardrail_trap_unallocated_columns_being_dealloced)
        /*0014*/ 	.word	0x00000000


	//----- nvinfo : EIATTR_FRAME_SIZE
	.align		4
.L_21:
        /*0018*/ 	.byte	0x04, 0x11
        /*001a*/ 	.short	(.L_23 - .L_22)
	.align		4
.L_22:
        /*001c*/ 	.word	index@($__internal_1_$__cuda_sm10x_tcgen05_guardrail_trap_phase_invalid_during_alloc)
        /*0020*/ 	.word	0x00000000


	//----- nvinfo : EIATTR_FRAME_SIZE
	.align		4
.L_23:
        /*0024*/ 	.byte	0x04, 0x11
        /*0026*/ 	.short	(.L_25 - .L_24)
	.align		4
.L_24:
        /*0028*/ 	.word	index@($__internal_0_$__cuda_sm10x_tcgen05_guardrail_trap_col_being_dealloced_not_returned_by_alloc)
        /*002c*/ 	.word	0x00000000


	//----- nvinfo : EIATTR_FRAME_SIZE
	.align		4
.L_25:
        /*0030*/ 	.byte	0x04, 0x11
        /*0032*/ 	.short	(.L_27 - .L_26)
	.align		4
.L_26:
        /*0034*/ 	.word	index@(_ZN7cutlass13device_kernelINS_4gemm6kernel13GemmUniversalIN4cute5tupleIJiiiiEEENS1_10collective13CollectiveMmaINS1_46MainloopSm100TmaUmmaWarpSpecializedBlockScaledILi16ELi2ELi2ENS5_IJNS4_1CILi4EEESB_NSA_ILi1EEEEEEEENS5_IJNSA_ILi256EEENSA_ILi64EEENSA_ILi128EEEEEENS5_IJNS_12float_e2m1_tENS_13float_ue4m3_tEEEENS5_IJNS5_IJlSC_lEEENS4_6LayoutINS5_IJNS5_IJNS5_IJNSA_ILi32EEESB_EEEiEEENS5_IJNS5_IJNSA_ILi16EEESB_EEEiEEENS5_IJSC_iEEEEEENS5_IJST_NS5_IJNS5_IJNSA_ILi0EEESC_EEENSA_ILi512EEEEEENS5_IJSW_iEEEEEEEEEEESL_S13_NS4_8TiledMMAINS4_8MMA_AtomIJNS4_23SM100_MMA_MXF4_2x1SM_SSISJ_SJ_fSK_Li256ELi64ELi16ELNS4_4UMMA5MajorE0ELS18_0ELNS17_7ScaleInE0ELS19_0EEEEEENSN_INS5_IJSC_SC_SC_EEENS5_IJSW_SW_SW_EEEEENS5_IJNS4_10UnderscoreES1F_S1F_EEEEENS5_IJNS4_28SM100_TMA_2SM_LOAD_MULTICASTES1I_EEENS5_IJNS4_14ComposedLayoutINS4_7SwizzleILi2ELi4ELi3EEENS4_18smem_ptr_flag_bitsILi4EEENSN_INS5_IJNSA_ILi8EEESH_EEENS5_IJSH_SC_EEEEEEENSN_INS5_IJNS5_IJNS5_IJSP_SC_EEESS_EEESC_NS5_IJSC_NSA_ILi2EEEEEEEEENS5_IJNS5_IJNS5_IJSS_SY_EEESX_EEESW_NS5_IJSB_SY_EEEEEEEEEEEvNS4_8identityES1J_S24_vS25_EENS_8epilogue10collective18CollectiveEpilogueINS27_23Sm100TmaWarpSpecializedILi3ELi2ELi32ELb1ELb0EEEJNS5_IJSH_SG_SH_EEENS5_IJNSN_ISH_SC_EENSN_ISO_SC_EEEEENS_10bfloat16_tESM_S2G_SM_NS27_6fusion15FusionCallbacksIS2B_NS2H_17LinearCombinationIS2G_fS2G_fLNS_15FloatRoundStyleE2EEES2C_S2F_JEEENS4_5SM1004TMEM4LOAD26SM100_TMEM_LOAD_32dp32b32xENS4_13SM90_TMA_LOADENS1K_IS1M_NS1N_ILi16EEENSN_INS5_IJS1P_SO_EEENS5_IJSO_SC_EEEEEEENS4_39AutoVectorizingCopyWithAssumedAlignmentILi128EEENS4_14SM90_TMA_STOREES2W_S2Y_S2Y_EEEvvEEEEvNT_6ParamsE)
        /*0038*/ 	.word	0x00000000


	//----- nvinfo : EIATTR_MIN_STACK_SIZE
	.align		4
.L_27:
        /*003c*/ 	.byte	0x04, 0x12
        /*003e*/ 	.short	(.L_29 - .L_28)
	.align		4
.L_28:
        /*0040*/ 	.word	index@(_ZN7cutlass13device_kernelINS_4gemm6kernel13GemmUniversalIN4cute5tupleIJiiiiEEENS1_10collective13CollectiveMmaINS1_46MainloopSm100TmaUmmaWarpSpecializedBlockScaledILi16ELi2ELi2ENS5_IJNS4_1CILi4EEESB_NSA_ILi1EEEEEEEENS5_IJNSA_ILi256EEENSA_ILi64EEENSA_ILi128EEEEEENS5_IJNS_12float_e2m1_tENS_13float_ue4m3_tEEEENS5_IJNS5_IJlSC_lEEENS4_6LayoutINS5_IJNS5_IJNS5_IJNSA_ILi32EEESB_EEEiEEENS5_IJNS5_IJNSA_ILi16EEESB_EEEiEEENS5_IJSC_iEEEEEENS5_IJST_NS5_IJNS5_IJNSA_ILi0EEESC_EEENSA_ILi512EEEEEENS5_IJSW_iEEEEEEEEEEESL_S13_NS4_8TiledMMAINS4_8MMA_AtomIJNS4_23SM100_MMA_MXF4_2x1SM_SSISJ_SJ_fSK_Li256ELi64ELi16ELNS4_4UMMA5MajorE0ELS18_0ELNS17_7ScaleInE0ELS19_0EEEEEENSN_INS5_IJSC_SC_SC_EEENS5_IJSW_SW_SW_EEEEENS5_IJNS4_10UnderscoreES1F_S1F_EEEEENS5_IJNS4_28SM100_TMA_2SM_LOAD_MULTICASTES1I_EEENS5_IJNS4_14ComposedLayoutINS4_7SwizzleILi2ELi4ELi3EEENS4_18smem_ptr_flag_bitsILi4EEENSN_INS5_IJNSA_ILi8EEESH_EEENS5_IJSH_SC_EEEEEEENSN_INS5_IJNS5_IJNS5_IJSP_SC_EEESS_EEESC_NS5_IJSC_NSA_ILi2EEEEEEEEENS5_IJNS5_IJNS5_IJSS_SY_EEESX_EEESW_NS5_IJSB_SY_EEEEEEEEEEEvNS4_8identityES1J_S24_vS25_EENS_8epilogue10collective18CollectiveEpilogueINS27_23Sm100TmaWarpSpecializedILi3ELi2ELi32ELb1ELb0EEEJNS5_IJSH_SG_SH_EEENS5_IJNSN_ISH_SC_EENSN_ISO_SC_EEEEENS_10bfloat16_tESM_S2G_SM_NS27_6fusion15FusionCallbacksIS2B_NS2H_17LinearCombinationIS2G_fS2G_fLNS_15FloatRoundStyleE2EEES2C_S2F_JEEENS4_5SM1004TMEM4LOAD26SM100_TMEM_LOAD_32dp32b32xENS4_13SM90_TMA_LOADENS1K_IS1M_NS1N_ILi16EEENSN_INS5_IJS1P_SO_EEENS5_IJSO_SC_EEEEEEENS4_39AutoVectorizingCopyWithAssumedAlignmentILi128EEENS4_14SM90_TMA_STOREES2W_S2Y_S2Y_EEEvvEEEEvNT_6ParamsE)
        /*0044*/ 	.word	0x00000000
.L_29:


//--------------------- .nv.compat                --------------------------
	.section	.nv.compat,"",@"SHT_CUDA_COMPAT_INFO"
	.align	4
        /*0000*/ 	.byte	0x02, 0x09, 0x01, 0x00, 0x02, 0x02, 0x02, 0x00, 0x02, 0x05, 0x05, 0x00, 0x03, 0x07, 0x01, 0x01
        /*0010*/ 	.byte	0x02, 0x03, 0x01, 0x00, 0x02, 0x06, 0x01, 0x00, 0x04, 0x0b, 0x08, 0x00, 0x09, 0x00, 0x00, 0x00
        /*0020*/ 	.byte	0x00, 0x00, 0x00, 0x00


//--------------------- .nv.info._ZN7cutlass13device_kernelINS_4gemm6kernel13GemmUniversalIN4cute5tupleIJiiiiEEENS1_10collective13CollectiveMmaINS1_46MainloopSm100TmaUmmaWarpSpecializedBlockScaledILi16ELi2ELi2ENS5_IJNS4_1CILi4EEESB_NSA_ILi1EEEEEEEENS5_IJNSA_ILi256EEENSA_ILi64EEENSA_ILi128EEEEEENS5_IJNS_12float_e2m1_tENS_13float_ue4m3_tEEEENS5_IJNS5_IJlSC_lEEENS4_6LayoutINS5_IJNS5_IJNS5_IJNSA_ILi32EEESB_EEEiEEENS5_IJNS5_IJNSA_ILi16EEESB_EEEiEEENS5_IJSC_iEEEEEENS5_IJST_NS5_IJNS5_IJNSA_ILi0EEESC_EEENSA_ILi512EEEEEENS5_IJSW_iEEEEEEEEEEESL_S13_NS4_8TiledMMAINS4_8MMA_AtomIJNS4_23SM100_MMA_MXF4_2x1SM_SSISJ_SJ_fSK_Li256ELi64ELi16ELNS4_4UMMA5MajorE0ELS18_0ELNS17_7ScaleInE0ELS19_0EEEEEENSN_INS5_IJSC_SC_SC_EEENS5_IJSW_SW_SW_EEEEENS5_IJNS4_10UnderscoreES1F_S1F_EEEEENS5_IJNS4_28SM100_TMA_2SM_LOAD_MULTICASTES1I_EEENS5_IJNS4_14ComposedLayoutINS4_7SwizzleILi2ELi4ELi3EEENS4_18smem_ptr_flag_bitsILi4EEENSN_INS5_IJNSA_ILi8EEESH_EEENS5_IJSH_SC_EEEEEEENSN_INS5_IJNS5_IJNS5_IJSP_SC_EEESS_EEESC_NS5_IJSC_NSA_ILi2EEEEEEEEENS5_IJNS5_IJNS5_IJSS_SY_EEESX_EEESW_NS5_IJSB_SY_EEEEEEEEEEEvNS4_8identityES1J_S24_vS25_EENS_8epilogue10collective18CollectiveEpilogueINS27_23Sm100TmaWarpSpecializedILi3ELi2ELi32ELb1ELb0EEEJNS5_IJSH_SG_SH_EEENS5_IJNSN_ISH_SC_EENSN_ISO_SC_EEEEENS_10bfloat16_tESM_S2G_SM_NS27_6fusion15FusionCallbacksIS2B_NS2H_17LinearCombinationIS2G_fS2G_fLNS_15FloatRoundStyleE2EEES2C_S2F_JEEENS4_5SM1004TMEM4LOAD26SM100_TMEM_LOAD_32dp32b32xENS4_13SM90_TMA_LOADENS1K_IS1M_NS1N_ILi16EEENSN_INS5_IJS1P_SO_EEENS5_IJSO_SC_EEEEEEENS4_39AutoVectorizingCopyWithAssumedAlignmentILi128EEENS4_14SM90_TMA_STOREES2W_S2Y_S2Y_EEEvvEEEEvNT_6ParamsE --------------------------
	.section	.nv.info._ZN7cutlass13device_kernelINS_4gemm6kernel13GemmUniversalIN4cute5tupleIJiiiiEEENS1_10collective13CollectiveMmaINS1_46MainloopSm100TmaUmmaWarpSpecializedBlockScaledILi16ELi2ELi2ENS5_IJNS4_1CILi4EEESB_NSA_ILi1EEEEEEEENS5_IJNSA_ILi256EEENSA_ILi64EEENSA_ILi128EEEEEENS5_IJNS_12float_e2m1_tENS_13float_ue4m3_tEEEENS5_IJNS5_IJlSC_lEEENS4_6LayoutINS5_IJNS5_IJNS5_IJNSA_ILi32EEESB_EEEiEEENS5_IJNS5_IJNSA_ILi16EEESB_EEEiEEENS5_IJSC_iEEEEEENS5_IJST_NS5_IJNS5_IJNSA_ILi0EEESC_EEENSA_ILi512EEEEEENS5_IJSW_iEEEEEEEEEEESL_S13_NS4_8TiledMMAINS4_8MMA_AtomIJNS4_23SM100_MMA_MXF4_2x1SM_SSISJ_SJ_fSK_Li256ELi64ELi16ELNS4_4UMMA5MajorE0ELS18_0ELNS17_7ScaleInE0ELS19_0EEEEEENSN_INS5_IJSC_SC_SC_EEENS5_IJSW_SW_SW_EEEEENS5_IJNS4_10UnderscoreES1F_S1F_EEEEENS5_IJNS4_28SM100_TMA_2SM_LOAD_MULTICASTES1I_EEENS5_IJNS4_14ComposedLayoutINS4_7SwizzleILi2ELi4ELi3EEENS4_18smem_ptr_flag_bitsILi4EEENSN_INS5_IJNSA_ILi8EEESH_EEENS5_IJSH_SC_EEEEEEENSN_INS5_IJNS5_IJNS5_IJSP_SC_EEESS_EEESC_NS5_IJSC_NSA_ILi2EEEEEEEEENS5_IJNS5_IJNS5_IJSS_SY_EEESX_EEESW_NS5_IJSB_SY_EEEEEEEEEEEvNS4_8identityES1J_S24_vS25_EENS_8epilogue10collective18CollectiveEpilogueINS27_23Sm100TmaWarpSpecializedILi3ELi2ELi32ELb1ELb0EEEJNS5_IJSH_SG_SH_EEENS5_IJNSN_ISH_SC_EENSN_ISO_SC_EEEEENS_10bfloat16_tESM_S2G_SM_NS27_6fusion15FusionCallbacksIS2B_NS2H_17LinearCombinationIS2G_fS2G_fLNS_15FloatRoundStyleE2EEES2C_S2F_JEEENS4_5SM1004TMEM4LOAD26SM100_TMEM_LOAD_32dp32b32xENS4_13SM90_TMA_LOADENS1K_IS1M_NS1N_ILi16EEENSN_INS5_IJS1P_SO_EEENS5_IJSO_SC_EEEEEEENS4_39AutoVectorizingCopyWithAssumedAlignmentILi128EEENS4_14SM90_TMA_STOREES2W_S2Y_S2Y_EEEvvEEEEvNT_6ParamsE,"",@"SHT_CUDA_INFO"
	.sectionflags	@""
	.align	4


	//----- nvinfo : EIATTR_CUDA_API_VERSION
	.align		4
        /*0000*/ 	.byte	0x04, 0x37
        /*0002*/ 	.short	(.L_31 - .L_30)
.L_30:
        /*0004*/ 	.word	0x00000082


	//----- nvinfo : EIATTR_KPARAM_INFO
	.align		4
.L_31:
        /*0008*/ 	.byte	0x04, 0x17
        /*000a*/ 	.short	(.L_33 - .L_32)
.L_32:
        /*000c*/ 	.word	0x00000000
        /*0010*/ 	.short	0x0000
        /*0012*/ 	.short	0x0000
        /*0014*/ 	.byte	0x00, 0xf0, 0x01, 0x30


	//----- nvinfo : EIATTR_AT_ENTRY_FRAGMENTS
	.align		4
.L_33:
        /*0018*/ 	.byte	0x04, 0x4f
        /*001a*/ 	.short	(.L_35 - .L_34)


	//   ....[0]....
.L_34:
        /*001c*/ 	.word	0x00000007


	//----- nvinfo : EIATTR_RESERVED_SMEM_USED
	.align		4
.L_35:
        /*0020*/ 	.byte	0x01, 0x41
	.zero		2


	//----- nvinfo : EIATTR_SPARSE_MMA_MASK
	.align		4
        /*0024*/ 	.byte	0x03, 0x50
        /*0026*/ 	.short	0x0000


	//----- nvinfo : EIATTR_TCGEN05_2CTA_USED
	.align		4
        /*0028*/ 	.byte	0x01, 0x52
	.zero		2


	//----- nvinfo : EIATTR_MAXREG_COUNT
	.align		4
        /*002c*/ 	.byte	0x03, 0x1b
        /*002e*/ 	.short	0x00ff


	//----- nvinfo : EIATTR_NUM_BARRIERS
	.align		4
        /*0030*/ 	.byte	0x02, 0x4c
        /*0032*/ 	.byte	0x07
	.zero		1


	//----- nvinfo : EIATTR_EXTERNS
	.align		4
        /*0034*/ 	.byte	0x04, 0x0f
        /*0036*/ 	.short	(.L_37 - .L_36)


	//   ....[0]....
	.align		4
.L_36:
        /*0038*/ 	.word	index@(__assertfail)


	//----- nvinfo : EIATTR_MERCURY_ISA_VERSION
	.align		4
.L_37:
        /*003c*/ 	.byte	0x03, 0x5f
        /*003e*/ 	.short	0x0101


	//----- nvinfo : EIATTR_INT_WARP_WIDE_INSTR_OFFSETS
	.align		4
        /*0040*/ 	.byte	0x04, 0x31
        /*0042*/ 	.short	(.L_39 - .L_38)


	//   ....[0]....
.L_38:
        /*0044*/ 	.word	0x00000f10


	//   ....[1]....
        /*0048*/ 	.word	0x00000fb0


	//   ....[2]....
        /*004c*/ 	.word	0x00005810


	//   ....[3]....
        /*0050*/ 	.word	0x00005830


	//   ....[4]....
        /*0054*/ 	.word	0x00005860


	//   ....[5]....
        /*0058*/ 	.word	0x00006430


	//   ....[6]....
        /*005c*/ 	.word	0x000064b0


	//   ....[7]....
        /*0060*/ 	.word	0x000065b0


	//   ....[8]....
        /*0064*/ 	.word	0x000066c0


	//----- nvinfo : EIATTR_COOP_GROUP_MASK_REGIDS
	.align		4
.L_39:
        /*0068*/ 	.byte	0x04, 0x29
        /*006a*/ 	.short	(.L_41 - .L_40)


	//   ....[0]....
.L_40:
        /*006c*/ 	.word	0xffffffff


	//   ....[1]....
        /*0070*/ 	.word	0xffffffff


	//   ....[2]....
        /*0074*/ 	.word	0xffffffff


	//   ....[3]....
        /*0078*/ 	.word	0xffffffff


	//   ....[4]....
        /*007c*/ 	.word	0xffffffff


	//   ....[5]....
        /*0080*/ 	.word	0xffffffff


	//   ....[6]....
        /*0084*/ 	.word	0xffffffff


	//   ....[7]....
        /*0088*/ 	.word	0xffffffff


	//   ....[8]....
        /*008c*/ 	.word	0xffffffff


	//   ....[9]....
        /*0090*/ 	.word	0xffffffff


	//   ....[10]....
        /*0094*/ 	.word	0xffffffff


	//   ....[11]....
        /*0098*/ 	.word	0xffffffff


	//   ....[12]....
        /*009c*/ 	.word	0xffffffff


	//   ....[13]....
        /*00a0*/ 	.word	0xffffffff


	//----- nvinfo : EIATTR_COOP_GROUP_INSTR_OFFSETS
	.align		4
.L_41:
        /*00a4*/ 	.byte	0x04, 0x28
        /*00a6*/ 	.short	(.L_43 - .L_42)


	//   ....[0]....
.L_42:
        /*00a8*/ 	.word	0x000000b0


	//   ....[1]....
        /*00ac*/ 	.word	0x00000570


	//   ....[2]....
        /*00b0*/ 	.word	0x000008e0


	//   ....[3]....
        /*00b4*/ 	.word	0x00000a50


	//   ....[4]....
        /*00b8*/ 	.word	0x00000b40


	//   ....[5]....
        /*00bc*/ 	.word	0x00000ca0


	//   ....[6]....
        /*00c0*/ 	.word	0x00000df0


	//   ....[7]....
        /*00c4*/ 	.word	0x00001030


	//   ....[8]....
        /*00c8*/ 	.word	0x00002a90


	//   ....[9]....
        /*00cc*/ 	.word	0x00004010


	//   ....[10]....
        /*00d0*/ 	.word	0x000044e0


	//   ....[11]....
        /*00d4*/ 	.word	0x00004510


	//   ....[12]....
        /*00d8*/ 	.word	0x00005710


	//   ....[13]....
        /*00dc*/ 	.word	0x00005920


	//----- nvinfo : EIATTR_VRC_CTA_INIT_COUNT
	.align		4
.L_43:
        /*00e0*/ 	.byte	0x02, 0x4a
        /*00e2*/ 	.byte	0x80
	.zero		1


	//----- nvinfo : EIATTR_SYSCALL_OFFSETS
	.align		4
        /*00e4*/ 	.byte	0x04, 0x46
        /*00e6*/ 	.short	(.L_45 - .L_44)


	//   ....[0]....
.L_44:
        /*00e8*/ 	.word	0x000073a0


	//   ....[1]....
        /*00ec*/ 	.word	0x00007490


	//   ....[2]....
        /*00f0*/ 	.word	0x00007cc0


	//   ....[3]....
        /*00f4*/ 	.word	0x00008990


	//----- nvinfo : EIATTR_MBARRIER_INSTR_OFFSETS
	.align		4
.L_45:
        /*00f8*/ 	.byte	0x04, 0x39
        /*00fa*/ 	.short	(.L_47 - .L_46)


	//   ....[0]....
.L_46:
        /*00fc*/ 	.word	0x000006c0
        /*0100*/ 	.word	0x000000ff
        /*0104*/ 	.word	0x00000000
        /*0108*/ 	.short	0x0100
        /*010a*/ 	.byte	0x04
	.zero		1


	//   ....[1]....
        /*010c*/ 	.word	0x000006d0
        /*0110*/ 	.word	0x000000ff
        /*0114*/ 	.word	0x00000080
        /*0118*/ 	.short	0x0100
        /*011a*/ 	.byte	0x04
	.zero		1


	//   ....[2]....
        /*011c*/ 	.word	0x000006e0
        /*0120*/ 	.word	0x000000ff
        /*0124*/ 	.word	0x00000008
        /*0128*/ 	.short	0x0100
        /*012a*/ 	.byte	0x04
	.zero		1


	//   ....[3]....
        /*012c*/ 	.word	0x000006f0
        /*0130*/ 	.word	0x000000ff
        /*0134*/ 	.word	0x00000088
        /*0138*/ 	.short	0x0100
        /*013a*/ 	.byte	0x04
	.zero		1


	//   ....[4]....
        /*013c*/ 	.word	0x00000700
        /*0140*/ 	.word	0x000000ff
        /*0144*/ 	.word	0x00000010
        /*0148*/ 	.short	0x0100
        /*014a*/ 	.byte	0x04
	.zero		1


	//   ....[5]....
        /*014c*/ 	.word	0x00000710
        /*0150*/ 	.word	0x000000ff
        /*0154*/ 	.word	0x00000090
        /*0158*/ 	.short	0x0100
        /*015a*/ 	.byte	0x04
	.zero		1


	//   ....[6]....
        /*015c*/ 	.word	0x00000720
        /*0160*/ 	.word	0x000000ff
        /*0164*/ 	.word	0x00000018
        /*0168*/ 	.short	0x0100
        /*016a*/ 	.byte	0x04
	.zero		1


	//   ....[7]....
        /*016c*/ 	.word	0x00000730
        /*0170*/ 	.word	0x000000ff
        /*0174*/ 	.word	0x00000098
        /*0178*/ 	.short	0x0100
        /*017a*/ 	.byte	0x04
	.zero		1


	//   ....[8]....
        /*017c*/ 	.word	0x00000740
        /*0180*/ 	.word	0x000000ff
        /*0184*/ 	.word	0x00000020
        /*0188*/ 	.short	0x0100
        /*018a*/ 	.byte	0x04
	.zero		1


	//   ....[9]....
        /*018c*/ 	.word	0x00000750
        /*0190*/ 	.word	0x000000ff
        /*0194*/ 	.word	0x000000a0
        /*0198*/ 	.short	0x0100
        /*019a*/ 	.byte	0x04
	.zero		1


	//   ....[10]....
        /*019c*/ 	.word	0x00000760
        /*01a0*/ 	.word	0x000000ff
        /*01a4*/ 	.word	0x00000028
        /*01a8*/ 	.short	0x0100
        /*01aa*/ 	.byte	0x04
	.zero		1


	//   ....[11]....
        /*01ac*/ 	.word	0x00000770
        /*01b0*/ 	.word	0x000000ff
        /*01b4*/ 	.word	0x000000a8
        /*01b8*/ 	.short	0x0100
        /*01ba*/ 	.byte	0x04
	.zero		1


	//   ....[12]....
        /*01bc*/ 	.word	0x00000780
        /*01c0*/ 	.word	0x000000ff
        /*01c4*/ 	.word	0x00000030
        /*01c8*/ 	.short	0x0100
        /*01ca*/ 	.byte	0x04
	.zero		1


	//   ....[13]....
        /*01cc*/ 	.word	0x00000790
        /*01d0*/ 	.word	0x000000ff
        /*01d4*/ 	.word	0x000000b0
        /*01d8*/ 	.short	0x0100
        /*01da*/ 	.byte	0x04
	.zero		1


	//   ....[14]....
        /*01dc*/ 	.word	0x000007a0
        /*01e0*/ 	.word	0x000000ff
        /*01e4*/ 	.word	0x00000038
        /*01e8*/ 	.short	0x0100
        /*01ea*/ 	.byte	0x04
	.zero		1


	//   ....[15]....
        /*01ec*/ 	.word	0x000007b0
        /*01f0*/ 	.word	0x000000ff
        /*01f4*/ 	.word	0x000000b8
        /*01f8*/ 	.short	0x0100
        /*01fa*/ 	.byte	0x04
	.zero		1


	//   ....[16]....
        /*01fc*/ 	.word	0x000007c0
        /*0200*/ 	.word	0x000000ff
        /*0204*/ 	.word	0x00000040
        /*0208*/ 	.short	0x0100
        /*020a*/ 	.byte	0x04
	.zero		1


	//   ....[17]....
        /*020c*/ 	.word	0x000007d0
        /*0210*/ 	.word	0x000000ff
        /*0214*/ 	.word	0x000000c0
        /*0218*/ 	.short	0x0100
        /*021a*/ 	.byte	0x04
	.zero		1


	//   ....[18]....
        /*021c*/ 	.word	0x000007e0
        /*0220*/ 	.word	0x000000ff
        /*0224*/ 	.word	0x00000048
        /*0228*/ 	.short	0x0100
        /*022a*/ 	.byte	0x04
	.zero		1


	//   ....[19]....
        /*022c*/ 	.word	0x000007f0
        /*0230*/ 	.word	0x000000ff
        /*0234*/ 	.word	0x000000c8
        /*0238*/ 	.short	0x0100
        /*023a*/ 	.byte	0x04
	.zero		1


	//   ....[20]....
        /*023c*/ 	.word	0x00000800
        /*0240*/ 	.word	0x000000ff
        /*0244*/ 	.word	0x00000050
        /*0248*/ 	.short	0x0100
        /*024a*/ 	.byte	0x04
	.zero		1


	//   ....[21]....
        /*024c*/ 	.word	0x00000810
        /*0250*/ 	.word	0x000000ff
        /*0254*/ 	.word	0x000000d0
        /*0258*/ 	.short	0x0100
        /*025a*/ 	.byte	0x04
	.zero		1


	//   ....[22]....
        /*025c*/ 	.word	0x00000820
        /*0260*/ 	.word	0x000000ff
        /*0264*/ 	.word	0x00000058
        /*0268*/ 	.short	0x0100
        /*026a*/ 	.byte	0x04
	.zero		1


	//   ....[23]....
        /*026c*/ 	.word	0x00000830
        /*0270*/ 	.word	0x000000ff
        /*0274*/ 	.word	0x000000d8
        /*0278*/ 	.short	0x0100
        /*027a*/ 	.byte	0x04
	.zero		1


	//   ....[24]....
        /*027c*/ 	.word	0x00000840
        /*0280*/ 	.word	0x000000ff
        /*0284*/ 	.word	0x00000060
        /*0288*/ 	.short	0x0100
        /*028a*/ 	.byte	0x04
	.zero		1


	//   ....[25]....
        /*028c*/ 	.word	0x00000850
        /*0290*/ 	.word	0x000000ff
        /*0294*/ 	.word	0x000000e0
        /*0298*/ 	.short	0x0100
        /*029a*/ 	.byte	0x04
	.zero		1


	//   ....[26]....
        /*029c*/ 	.word	0x00000860
        /*02a0*/ 	.word	0x000000ff
        /*02a4*/ 	.word	0x00000068
        /*02a8*/ 	.short	0x0100
        /*02aa*/ 	.byte	0x04
	.zero		1


	//   ....[27]....
        /*02ac*/ 	.word	0x00000870
        /*02b0*/ 	.word	0x000000ff
        /*02b4*/ 	.word	0x000000e8
        /*02b8*/ 	.short	0x0100
        /*02ba*/ 	.byte	0x04
	.zero		1


	//   ....[28]....
        /*02bc*/ 	.word	0x00000880
        /*02c0*/ 	.word	0x000000ff
        /*02c4*/ 	.word	0x00000070
        /*02c8*/ 	.short	0x0100
        /*02ca*/ 	.byte	0x04
	.zero		1


	//   ....[29]....
        /*02cc*/ 	.word	0x00000890
        /*02d0*/ 	.word	0x000000ff
        /*02d4*/ 	.word	0x000000f0
        /*02d8*/ 	.short	0x0100
        /*02da*/ 	.byte	0x04
	.zero		1


	//   ....[30]....
        /*02dc*/ 	.word	0x000008a0
        /*02e0*/ 	.word	0x000000ff
        /*02e4*/ 	.word	0x00000078
        /*02e8*/ 	.short	0x0100
        /*02ea*/ 	.byte	0x04
	.zero		1


	//   ....[31]....
        /*02ec*/ 	.word	0x000008b0
        /*02f0*/ 	.word	0x000000ff
        /*02f4*/ 	.word	0x000000f8
        /*02f8*/ 	.short	0x0100
        /*02fa*/ 	.byte	0x04
	.zero		1


	//   ....[32]....
        /*02fc*/ 	.word	0x000009e0
        /*0300*/ 	.word	0x000000ff
        /*0304*/ 	.word	0x00000100
        /*0308*/ 	.short	0x0100
        /*030a*/ 	.byte	0x04
	.zero		1


	//   ....[33]....
        /*030c*/ 	.word	0x000009f0
        /*0310*/ 	.word	0x000000ff
        /*0314*/ 	.word	0x00000118
        /*0318*/ 	.short	0x0100
        /*031a*/ 	.byte	0x04
	.zero		1


	//   ....[34]....
        /*031c*/ 	.word	0x00000a00
        /*0320*/ 	.word	0x000000ff
        /*0324*/ 	.word	0x00000108
        /*0328*/ 	.short	0x0100
        /*032a*/ 	.byte	0x04
	.zero		1


	//   ....[35]....
        /*032c*/ 	.word	0x00000a10
        /*0330*/ 	.word	0x000000ff
        /*0334*/ 	.word	0x00000120
        /*0338*/ 	.short	0x0100
        /*033a*/ 	.byte	0x04
	.zero		1


	//   ....[36]....
        /*033c*/ 	.word	0x00000a20
        /*0340*/ 	.word	0x000000ff
        /*0344*/ 	.word	0x00000110
        /*0348*/ 	.short	0x0100
        /*034a*/ 	.byte	0x04
	.zero		1


	//   ....[37]....
        /*034c*/ 	.word	0x00000a30
        /*0350*/ 	.word	0x000000ff
        /*0354*/ 	.word	0x00000128
        /*0358*/ 	.short	0x0100
        /*035a*/ 	.byte	0x04
	.zero		1


	//   ....[38]....
        /*035c*/ 	.word	0x00000b10
        /*0360*/ 	.word	0x000000ff
        /*0364*/ 	.word	0x00000130
        /*0368*/ 	.short	0x0100
        /*036a*/ 	.byte	0x06
	.zero		1


	//   ....[39]....
        /*036c*/ 	.word	0x00000b20
        /*0370*/ 	.word	0x000000ff
        /*0374*/ 	.word	0x00000138
        /*0378*/ 	.short	0x0100
        /*037a*/ 	.byte	0x06
	.zero		1


	//   ....[40]....
        /*037c*/ 	.word	0x00000c50
        /*0380*/ 	.word	0x000000ff
        /*0384*/ 	.word	0x00000140
        /*0388*/ 	.short	0x0100
        /*038a*/ 	.byte	0x06
	.zero		1


	//   ....[41]....
        /*038c*/ 	.word	0x00000c60
        /*0390*/ 	.word	0x000000ff
        /*0394*/ 	.word	0x00000150
        /*0398*/ 	.short	0x0100
        /*039a*/ 	.byte	0x06
	.zero		1


	//   ....[42]....
        /*039c*/ 	.word	0x00000c70
        /*03a0*/ 	.word	0x000000ff
        /*03a4*/ 	.word	0x00000148
        /*03a8*/ 	.short	0x0100
        /*03aa*/ 	.byte	0x06
	.zero		1


	//   ....[43]....
        /*03ac*/ 	.word	0x00000c80
        /*03b0*/ 	.word	0x000000ff
        /*03b4*/ 	.word	0x00000158
        /*03b8*/ 	.short	0x0100
        /*03ba*/ 	.byte	0x06
	.zero		1


	//   ....[44]....
        /*03bc*/ 	.word	0x00000da0
        /*03c0*/ 	.word	0x000000ff
        /*03c4*/ 	.word	0x00000160
        /*03c8*/ 	.short	0x0100
        /*03ca*/ 	.byte	0x04
	.zero		1


	//   ....[45]....
        /*03cc*/ 	.word	0x00000db0
        /*03d0*/ 	.word	0x000000ff
        /*03d4*/ 	.word	0x00000170
        /*03d8*/ 	.short	0x0100
        /*03da*/ 	.byte	0x04
	.zero		1


	//   ....[46]....
        /*03dc*/ 	.word	0x00000dc0
        /*03e0*/ 	.word	0x000000ff
        /*03e4*/ 	.word	0x00000168
        /*03e8*/ 	.short	0x0100
        /*03ea*/ 	.byte	0x04
	.zero		1


	//   ....[47]....
        /*03ec*/ 	.word	0x00000dd0
        /*03f0*/ 	.word	0x000000ff
        /*03f4*/ 	.word	0x00000178
        /*03f8*/ 	.short	0x0100
        /*03fa*/ 	.byte	0x04
	.zero		1


	//   ....[48]....
        /*03fc*/ 	.word	0x00000ec0
        /*0400*/ 	.word	0x000000ff
        /*0404*/ 	.word	0x00000180
        /*0408*/ 	.short	0x0100
        /*040a*/ 	.byte	0x04
	.zero		1


	//   ....[49]....
        /*040c*/ 	.word	0x00000ed0
        /*0410*/ 	.word	0x000000ff
        /*0414*/ 	.word	0x00000190
        /*0418*/ 	.short	0x0100
        /*041a*/ 	.byte	0x04
	.zero		1


	//   ....[50]....
        /*041c*/ 	.word	0x00000ee0
        /*0420*/ 	.word	0x000000ff
        /*0424*/ 	.word	0x00000188
        /*0428*/ 	.short	0x0100
        /*042a*/ 	.byte	0x04
	.zero		1


	//   ....[51]....
        /*042c*/ 	.word	0x00000ef0
        /*0430*/ 	.word	0x000000ff
        /*0434*/ 	.word	0x00000198
        /*0438*/ 	.short	0x0100
        /*043a*/ 	.byte	0x04
	.zero		1


	//   ....[52]....
        /*043c*/ 	.word	0x00000ff0
        /*0440*/ 	.word	0x000000ff
        /*0444*/ 	.word	0x000001a0
        /*0448*/ 	.short	0x0100
        /*044a*/ 	.byte	0x06
	.zero		1


	//   ....[53]....
        /*044c*/ 	.word	0x00001f60
        /*0450*/ 	.word	0x00000003
        /*0454*/ 	.word	0x00000190
        /*0458*/ 	.short	0x010a
        /*045a*/ 	.byte	0xff
	.zero		1


	//   ....[54]....
        /*045c*/ 	.word	0x00001f90
        /*0460*/ 	.word	0x00000003
        /*0464*/ 	.word	0x00000180
        /*0468*/ 	.short	0x0101
        /*046a*/ 	.byte	0xff
	.zero		1


	//   ....[55]....
        /*046c*/ 	.word	0x00002070
        /*0470*/ 	.word	0x000000ff
        /*0474*/ 	.word	0x00000080
        /*0478*/ 	.short	0x010a
        /*047a*/ 	.byte	0x04
	.zero		1


	//   ....[56]....
        /*047c*/ 	.word	0x00002190
        /*0480*/ 	.word	0x000000ff
        /*0484*/ 	.word	0x00000080
        /*0488*/ 	.short	0x010a
        /*048a*/ 	.byte	0x05
	.zero		1


	//   ....[57]....
        /*048c*/ 	.word	0x000022f0
        /*0490*/ 	.word	0x000000ff
        /*0494*/ 	.word	0x00000080
        /*0498*/ 	.short	0x010a
        /*049a*/ 	.byte	0x07
	.zero		1


	//   ....[58]....
        /*049c*/ 	.word	0x000025d0
        /*04a0*/ 	.word	0x000000ff
        /*04a4*/ 	.word	0x00000138
        /*04a8*/ 	.short	0x0101
        /*04aa*/ 	.byte	0x06
	.zero		1


	//   ....[59]....
        /*04ac*/ 	.word	0x000025f0
        /*04b0*/ 	.word	0x000000ff
        /*04b4*/ 	.word	0x00000080
        /*04b8*/ 	.short	0x010a
        /*04ba*/ 	.byte	0x04
	.zero		1


	//   ....[60]....
        /*04bc*/ 	.word	0x00002670
        /*04c0*/ 	.word	0x000000ff
        /*04c4*/ 	.word	0x00000080
        /*04c8*/ 	.short	0x010a
        /*04ca*/ 	.byte	0x0e
	.zero		1


	//   ....[61]....
        /*04cc*/ 	.word	0x000027b0
        /*04d0*/ 	.word	0x000000ff
        /*04d4*/ 	.word	0x00000080
        /*04d8*/ 	.short	0x010a
        /*04da*/ 	.byte	0x04
	.zero		1


	//   ....[62]....
        /*04dc*/ 	.word	0x00002ac0
        /*04e0*/ 	.word	0x00000003
        /*04e4*/ 	.word	0x00000140
        /*04e8*/ 	.short	0x010a
        /*04ea*/ 	.byte	0xff
	.zero		1


	//   ....[63]....
        /*04ec*/ 	.word	0x00002c10
        /*04f0*/ 	.word	0x00000000
        /*04f4*/ 	.word	0x00000000
        /*04f8*/ 	.short	0x0101
        /*04fa*/ 	.byte	0xff
	.zero		1


	//   ....[64]....
        /*04fc*/ 	.word	0x000031d0
        /*0500*/ 	.word	0x000000ff
        /*0504*/ 	.word	0x00000000
        /*0508*/ 	.short	0x010a
        /*050a*/ 	.byte	0x04
	.zero		1


	//   ....[65]....
        /*050c*/ 	.word	0x00003260
        /*0510*/ 	.word	0x000000ff
        /*0514*/ 	.word	0x00000000
        /*0518*/ 	.short	0x010a
        /*051a*/ 	.byte	0x05
	.zero		1


	//   ....[66]....
        /*051c*/ 	.word	0x000032f0
        /*0520*/ 	.word	0x000000ff
        /*0524*/ 	.word	0x00000000
        /*0528*/ 	.short	0x010a
        /*052a*/ 	.byte	0x05
	.zero		1


	//   ....[67]....
        /*052c*/ 	.word	0x00003380
        /*0530*/ 	.word	0x000000ff
        /*0534*/ 	.word	0x00000000
        /*0538*/ 	.short	0x010a
        /*053a*/ 	.byte	0x05
	.zero		1


	//   ....[68]....
        /*053c*/ 	.word	0x00003410
        /*0540*/ 	.word	0x000000ff
        /*0544*/ 	.word	0x00000000
        /*0548*/ 	.short	0x010a
        /*054a*/ 	.byte	0x05
	.zero		1


	//   ....[69]....
        /*054c*/ 	.word	0x000034a0
        /*0550*/ 	.word	0x000000ff
        /*0554*/ 	.word	0x00000000
        /*0558*/ 	.short	0x010a
        /*055a*/ 	.byte	0x05
	.zero		1


	//   ....[70]....
        /*055c*/ 	.word	0x00003530
        /*0560*/ 	.word	0x000000ff
        /*0564*/ 	.word	0x00000000
        /*0568*/ 	.short	0x010a
        /*056a*/ 	.byte	0x05
	.zero		1


	//   ....[71]....
        /*056c*/ 	.word	0x000035c0
        /*0570*/ 	.word	0x000000ff
        /*0574*/ 	.word	0x00000000
        /*0578*/ 	.short	0x010a
        /*057a*/ 	.byte	0x05
	.zero		1


	//   ....[72]....
        /*057c*/ 	.word	0x00003650
        /*0580*/ 	.word	0x000000ff
        /*0584*/ 	.word	0x00000000
        /*0588*/ 	.short	0x010a
        /*058a*/ 	.byte	0x05
	.zero		1


	//   ....[73]....
        /*058c*/ 	.word	0x000036e0
        /*0590*/ 	.word	0x000000ff
        /*0594*/ 	.word	0x00000000
        /*0598*/ 	.short	0x010a
        /*059a*/ 	.byte	0x05
	.zero		1


	//   ....[74]....
        /*059c*/ 	.word	0x00003770
        /*05a0*/ 	.word	0x000000ff
        /*05a4*/ 	.word	0x00000000
        /*05a8*/ 	.short	0x010a
        /*05aa*/ 	.byte	0x05
	.zero		1


	//   ....[75]....
        /*05ac*/ 	.word	0x00003800
        /*05b0*/ 	.word	0x000000ff
        /*05b4*/ 	.word	0x00000000
        /*05b8*/ 	.short	0x010a
        /*05ba*/ 	.byte	0x05
	.zero		1


	//   ....[76]....
        /*05bc*/ 	.word	0x00003890
        /*05c0*/ 	.word	0x000000ff
        /*05c4*/ 	.word	0x00000000
        /*05c8*/ 	.short	0x010a
        /*05ca*/ 	.byte	0x05
	.zero		1


	//   ....[77]....
        /*05cc*/ 	.word	0x00003920
        /*05d0*/ 	.word	0x000000ff
        /*05d4*/ 	.word	0x00000000
        /*05d8*/ 	.short	0x010a
        /*05da*/ 	.byte	0x05
	.zero		1


	//   ....[78]....
        /*05dc*/ 	.word	0x000039b0
        /*05e0*/ 	.word	0x000000ff
        /*05e4*/ 	.word	0x00000000
        /*05e8*/ 	.short	0x010a
        /*05ea*/ 	.byte	0x05
	.zero		1


	//   ....[79]....
        /*05ec*/ 	.word	0x00003a50
        /*05f0*/ 	.word	0x00000000
        /*05f4*/ 	.word	0x00000000
        /*05f8*/ 	.short	0x010a
        /*05fa*/ 	.byte	0xff
	.zero		1


	//   ....[80]....
        /*05fc*/ 	.word	0x00003b70
        /*0600*/ 	.word	0x00000002
        /*0604*/ 	.word	0x00000180
        /*0608*/ 	.short	0x010a
        /*060a*/ 	.byte	0xff
	.zero		1


	//   ....[81]....
        /*060c*/ 	.word	0x00003bd0
        /*0610*/ 	.word	0x00000004
        /*0614*/ 	.word	0x00000000
        /*0618*/ 	.short	0x0101
        /*061a*/ 	.byte	0xff
	.zero		1


	//   ....[82]....
        /*061c*/ 	.word	0x00003bf0
        /*0620*/ 	.word	0x000000ff
        /*0624*/ 	.word	0x00000150
        /*0628*/ 	.short	0x010a
        /*062a*/ 	.byte	0x04
	.zero		1


	//   ....[83]....
        /*062c*/ 	.word	0x00003d10
        /*0630*/ 	.word	0x00000002
        /*0634*/ 	.word	0x00000140
        /*0638*/ 	.short	0x010a
        /*063a*/ 	.byte	0xff
	.zero		1


	//   ....[84]....
        /*063c*/ 	.word	0x00003e20
        /*0640*/ 	.word	0x00000002
        /*0644*/ 	.word	0x00000000
        /*0648*/ 	.short	0x0101
        /*064a*/ 	.byte	0xff
	.zero		1


	//   ....[85]....
        /*064c*/ 	.word	0x00003eb0
        /*0650*/ 	.word	0x000000ff
        /*0654*/ 	.word	0x00000150
        /*0658*/ 	.short	0x0106
        /*065a*/ 	.byte	0x04
	.zero		1


	//   ....[86]....
        /*065c*/ 	.word	0x00003ed0
        /*0660*/ 	.word	0x000000ff
        /*0664*/ 	.word	0x00000150
        /*0668*/ 	.short	0x010a
        /*066a*/ 	.byte	0x04
	.zero		1


	//   ....[87]....
        /*066c*/ 	.word	0x00003f60
        /*0670*/ 	.word	0x000000ff
        /*0674*/ 	.word	0x00000150
        /*0678*/ 	.short	0x0106
        /*067a*/ 	.byte	0x07
	.zero		1


	//   ....[88]....
        /*067c*/ 	.word	0x00003fa0
        /*0680*/ 	.word	0x00000000
        /*0684*/ 	.word	0x00000150
        /*0688*/ 	.short	0x010a
        /*068a*/ 	.byte	0xff
	.zero		1


	//   ....[89]....
        /*068c*/ 	.word	0x000041e0
        /*0690*/ 	.word	0x000000ff
        /*0694*/ 	.word	0x00000008
        /*0698*/ 	.short	0x010a
        /*069a*/ 	.byte	0x05
	.zero		1


	//   ....[90]....
        /*069c*/ 	.word	0x00004200
        /*06a0*/ 	.word	0x000000ff
        /*06a4*/ 	.word	0x00000008
        /*06a8*/ 	.short	0x010a
        /*06aa*/ 	.byte	0x05
	.zero		1


	//   ....[91]....
        /*06ac*/ 	.word	0x00004390
        /*06b0*/ 	.word	0x000000ff
        /*06b4*/ 	.word	0x00000008
        /*06b8*/ 	.short	0x010a
        /*06ba*/ 	.byte	0x05
	.zero		1


	//   ....[92]....
        /*06bc*/ 	.word	0x000043b0
        /*06c0*/ 	.word	0x000000ff
        /*06c4*/ 	.word	0x00000008
        /*06c8*/ 	.short	0x010a
        /*06ca*/ 	.byte	0x05
	.zero		1


	//   ....[93]....
        /*06cc*/ 	.word	0x00004470
        /*06d0*/ 	.word	0x000000ff
        /*06d4*/ 	.word	0x00000000
        /*06d8*/ 	.short	0x0101
        /*06da*/ 	.byte	0x04
	.zero		1


	//   ....[94]....
        /*06dc*/ 	.word	0x00004880
        /*06e0*/ 	.word	0x00000002
        /*06e4*/ 	.word	0x00000140
        /*06e8*/ 	.short	0x010a
        /*06ea*/ 	.byte	0xff
	.zero		1


	//   ....[95]....
        /*06ec*/ 	.word	0x000049a0
        /*06f0*/ 	.word	0x00000000
        /*06f4*/ 	.word	0x00000000
        /*06f8*/ 	.short	0x0101
        /*06fa*/ 	.byte	0xff
	.zero		1


	//   ....[96]....
        /*06fc*/ 	.word	0x00004ef0
        /*0700*/ 	.word	0x000000ff
        /*0704*/ 	.word	0x00000000
        /*0708*/ 	.short	0x010a
        /*070a*/ 	.byte	0x04
	.zero		1


	//   ....[97]....
        /*070c*/ 	.word	0x00004f40
        /*0710*/ 	.word	0x000000ff
        /*0714*/ 	.word	0x00000170
        /*0718*/ 	.short	0x010a
        /*071a*/ 	.byte	0x2c
	.zero		1


	//   ....[98]....
        /*071c*/ 	.word	0x000050a0
        /*0720*/ 	.word	0x000000ff
        /*0724*/ 	.word	0x00000000
        /*0728*/ 	.short	0x010a
        /*072a*/ 	.byte	0x07
	.zero		1


	//   ....[99]....
        /*072c*/ 	.word	0x000051d0
        /*0730*/ 	.word	0x000000ff
        /*0734*/ 	.word	0x00000000
        /*0738*/ 	.short	0x010a
        /*073a*/ 	.byte	0x04
	.zero		1


	//   ....[100]....
        /*073c*/ 	.word	0x00005520
        /*0740*/ 	.word	0x000000ff
        /*0744*/ 	.word	0x00000000
        /*0748*/ 	.short	0x010a
        /*074a*/ 	.byte	0x04
	.zero		1


	//   ....[101]....
        /*074c*/ 	.word	0x000055c0
        /*0750*/ 	.word	0x00000000
        /*0754*/ 	.word	0x00000000
        /*0758*/ 	.short	0x010a
        /*075a*/ 	.byte	0xff
	.zero		1


	//   ....[102]....
        /*075c*/ 	.word	0x00005600
        /*0760*/ 	.word	0x00000000
        /*0764*/ 	.word	0x00000000
        /*0768*/ 	.short	0x010a
        /*076a*/ 	.byte	0xff
	.zero		1


	//   ....[103]....
        /*076c*/ 	.word	0x00005670
        /*0770*/ 	.word	0x000000ff
        /*0774*/ 	.word	0x00000000
        /*0778*/ 	.short	0x0101
        /*077a*/ 	.byte	0x04
	.zero		1


	//   ....[104]....
        /*077c*/ 	.word	0x000056b0
        /*0780*/ 	.word	0x000000ff
        /*0784*/ 	.word	0x000001a0
        /*0788*/ 	.short	0x010a
        /*078a*/ 	.byte	0x1a
	.zero		1


	//   ....[105]....
        /*078c*/ 	.word	0x00005700
        /*0790*/ 	.word	0x000000ff
        /*0794*/ 	.word	0x00000000
        /*0798*/ 	.short	0x0101
        /*079a*/ 	.byte	0x04
	.zero		1


	//   ....[106]....
        /*079c*/ 	.word	0x00005b60
        /*07a0*/ 	.word	0x0000000c
        /*07a4*/ 	.word	0x00000140
        /*07a8*/ 	.short	0x010a
        /*07aa*/ 	.byte	0xff
	.zero		1


	//   ....[107]....
        /*07ac*/ 	.word	0x00005cd0
        /*07b0*/ 	.word	0x00000000
        /*07b4*/ 	.word	0x00000000
        /*07b8*/ 	.short	0x0101
        /*07ba*/ 	.byte	0xff
	.zero		1


	//   ....[108]....
        /*07bc*/ 	.word	0x00006150
        /*07c0*/ 	.word	0x000000ff
        /*07c4*/ 	.word	0x00000138
        /*07c8*/ 	.short	0x010a
        /*07ca*/ 	.byte	0x18
	.zero		1


	//   ....[109]....
        /*07cc*/ 	.word	0x00006310
        /*07d0*/ 	.word	0x000000ff
        /*07d4*/ 	.word	0x00000118
        /*07d8*/ 	.short	0x010a
        /*07da*/ 	.byte	0x04
	.zero		1


	//   ....[110]....
        /*07dc*/ 	.word	0x000064e0
        /*07e0*/ 	.word	0x000000ff
        /*07e4*/ 	.word	0x00000100
        /*07e8*/ 	.short	0x010b
        /*07ea*/ 	.byte	0x04
	.zero		1


	//   ....[111]....
        /*07ec*/ 	.word	0x000064f0
        /*07f0*/ 	.word	0x000000ff
        /*07f4*/ 	.word	0x00000000
        /*07f8*/ 	.short	0x0101
        /*07fa*/ 	.byte	0x14
	.zero		1


	//   ....[112]....
        /*07fc*/ 	.word	0x00006500
        /*0800*/ 	.word	0x000000ff
        /*0804*/ 	.word	0x00000118
        /*0808*/ 	.short	0x010a
        /*080a*/ 	.byte	0x05
	.zero		1


	//   ....[113]....
        /*080c*/ 	.word	0x000066f0
        /*0810*/ 	.word	0x000000ff
        /*0814*/ 	.word	0x00000100
        /*0818*/ 	.short	0x010b
        /*081a*/ 	.byte	0x05
	.zero		1


	//   ....[114]....
        /*081c*/ 	.word	0x00006700
        /*0820*/ 	.word	0x000000ff
        /*0824*/ 	.word	0x00000000
        /*0828*/ 	.short	0x0101
        /*082a*/ 	.byte	0x04
	.zero		1


	//   ....[115]....
        /*082c*/ 	.word	0x000067a0
        /*0830*/ 	.word	0x000000ff
        /*0834*/ 	.word	0x00000000
        /*0838*/ 	.short	0x010a
        /*083a*/ 	.byte	0x04
	.zero		1


	//   ....[116]....
        /*083c*/ 	.word	0x00006830
        /*0840*/ 	.word	0x000000ff
        /*0844*/ 	.word	0x00000000
        /*0848*/ 	.short	0x010a
        /*084a*/ 	.byte	0x05
	.zero		1


	//   ....[117]....
        /*084c*/ 	.word	0x000068d0
        /*0850*/ 	.word	0x00000000
        /*0854*/ 	.word	0x00000000
        /*0858*/ 	.short	0x010a
        /*085a*/ 	.byte	0xff
	.zero		1


	//   ....[118]....
        /*085c*/ 	.word	0x00006c10
        /*0860*/ 	.word	0x00000000
        /*0864*/ 	.word	0x00000140
        /*0868*/ 	.short	0x010a
        /*086a*/ 	.byte	0xff
	.zero		1


	//   ....[119]....
        /*086c*/ 	.word	0x00006ce0
        /*0870*/ 	.word	0x00000000
        /*0874*/ 	.word	0x00000000
        /*0878*/ 	.short	0x0101
        /*087a*/ 	.byte	0xff
	.zero		1


	//   ....[120]....
        /*087c*/ 	.word	0x00007920
        /*0880*/ 	.word	0x00000000
        /*0884*/ 	.word	0x00000100
        /*0888*/ 	.short	0x010a
        /*088a*/ 	.byte	0xff
	.zero		1


	//   ....[121]....
        /*088c*/ 	.word	0x00007980
        /*0890*/ 	.word	0x0000005c
        /*0894*/ 	.word	0x00000160
        /*0898*/ 	.short	0x010a
        /*089a*/ 	.byte	0xff
	.zero		1


	//   ....[122]....
        /*089c*/ 	.word	0x00007a70
        /*08a0*/ 	.word	0x00000000
        /*08a4*/ 	.word	0x00000100
        /*08a8*/ 	.short	0x010a
        /*08aa*/ 	.byte	0xff
	.zero		1


	//   ....[123]....
        /*08ac*/ 	.word	0x00007ba0
        /*08b0*/ 	.word	0x0000005c
        /*08b4*/ 	.word	0x00000160
        /*08b8*/ 	.short	0x010a
        /*08ba*/ 	.byte	0xff
	.zero		1


	//   ....[124]....
        /*08bc*/ 	.word	0x000086d0
        /*08c0*/ 	.word	0x00000000
        /*08c4*/ 	.word	0x00000000
        /*08c8*/ 	.short	0x0101
        /*08ca*/ 	.byte	0xff
	.zero		1


	//   ....[125]....
        /*08cc*/ 	.word	0x000086e0
        /*08d0*/ 	.word	0x00000002
        /*08d4*/ 	.word	0x00000100
        /*08d8*/ 	.short	0x010a
        /*08da*/ 	.byte	0xff
	.zero		1


	//   ....[126]....
        /*08dc*/ 	.word	0x000087b0
        /*08e0*/ 	.word	0x00000002
        /*08e4*/ 	.word	0x00000100
        /*08e8*/ 	.short	0x010a
        /*08ea*/ 	.byte	0xff
	.zero		1


	//   ....[127]....
        /*08ec*/ 	.word	0x00008c30
        /*08f0*/ 	.word	0x0000005c
        /*08f4*/ 	.word	0x00000000
        /*08f8*/ 	.short	0x0101
        /*08fa*/ 	.byte	0xff
	.zero		1


	//   ....[128]....
        /*08fc*/ 	.word	0x00009450
        /*0900*/ 	.word	0x00000002
        /*0904*/ 	.word	0x00000000
        /*0908*/ 	.short	0x0101
        /*090a*/ 	.byte	0xff
	.zero		1


	//   ....[129]....
        /*090c*/ 	.word	0x00009710
        /*0910*/ 	.word	0x000000ff
        /*0914*/ 	.word	0x00000000
        /*0918*/ 	.short	0x0101
        /*091a*/ 	.byte	0x06
	.zero		1


	//   ....[130]....
        /*091c*/ 	.word	0x00009730
        /*0920*/ 	.word	0x00000003
        /*0924*/ 	.word	0x00000190
        /*0928*/ 	.short	0x010a
        /*092a*/ 	.byte	0xff
	.zero		1


	//   ....[131]....
        /*092c*/ 	.word	0x00009790
        /*0930*/ 	.word	0x00000000
        /*0934*/ 	.word	0x00000080
        /*0938*/ 	.short	0x010a
        /*093a*/ 	.byte	0xff
	.zero		1


	//   ....[132]....
        /*093c*/ 	.word	0x000097f0
        /*0940*/ 	.word	0x00000000
        /*0944*/ 	.word	0x00000080
        /*0948*/ 	.short	0x010a
        /*094a*/ 	.byte	0xff
	.zero		1


	//   ....[133]....
        /*094c*/ 	.word	0x00009840
        /*0950*/ 	.word	0x00000003
        /*0954*/ 	.word	0x00000140
        /*0958*/ 	.short	0x010a
        /*095a*/ 	.byte	0xff
	.zero		1


	//   ....[134]....
        /*095c*/ 	.word	0x000098a0
        /*0960*/ 	.word	0x00000000
        /*0964*/ 	.word	0x00000000
        /*0968*/ 	.short	0x010a
        /*096a*/ 	.byte	0xff
	.zero		1


	//   ....[135]....
        /*096c*/ 	.word	0x00009900
        /*0970*/ 	.word	0x00000000
        /*0974*/ 	.word	0x00000000
        /*0978*/ 	.short	0x010a
        /*097a*/ 	.byte	0xff
	.zero		1


	//   ....[136]....
        /*097c*/ 	.word	0x00009960
        /*0980*/ 	.word	0x00000000
        /*0984*/ 	.word	0x00000000
        /*0988*/ 	.short	0x010a
        /*098a*/ 	.byte	0xff
	.zero		1


	//   ....[137]....
        /*098c*/ 	.word	0x000099c0
        /*0990*/ 	.word	0x00000000
        /*0994*/ 	.word	0x00000000
        /*0998*/ 	.short	0x010a
        /*099a*/ 	.byte	0xff
	.zero		1


	//   ....[138]....
        /*099c*/ 	.word	0x00009a20
        /*09a0*/ 	.word	0x00000000
        /*09a4*/ 	.word	0x00000000
        /*09a8*/ 	.short	0x010a
        /*09aa*/ 	.byte	0xff
	.zero		1


	//   ....[139]....
        /*09ac*/ 	.word	0x00009a80
        /*09b0*/ 	.word	0x00000000
        /*09b4*/ 	.word	0x00000000
        /*09b8*/ 	.short	0x010a
        /*09ba*/ 	.byte	0xff
	.zero		1


	//   ....[140]....
        /*09bc*/ 	.word	0x00009ae0
        /*09c0*/ 	.word	0x00000000
        /*09c4*/ 	.word	0x00000000
        /*09c8*/ 	.short	0x010a
        /*09ca*/ 	.byte	0xff
	.zero		1


	//   ....[141]....
        /*09cc*/ 	.word	0x00009b40
        /*09d0*/ 	.word	0x00000000
        /*09d4*/ 	.word	0x00000000
        /*09d8*/ 	.short	0x010a
        /*09da*/ 	.byte	0xff
	.zero		1


	//   ....[142]....
        /*09dc*/ 	.word	0x00009ba0
        /*09e0*/ 	.word	0x00000000
        /*09e4*/ 	.word	0x00000000
        /*09e8*/ 	.short	0x010a
        /*09ea*/ 	.byte	0xff
	.zero		1


	//   ....[143]....
        /*09ec*/ 	.word	0x00009c00
        /*09f0*/ 	.word	0x00000000
        /*09f4*/ 	.word	0x00000000
        /*09f8*/ 	.short	0x010a
        /*09fa*/ 	.byte	0xff
	.zero		1


	//   ....[144]....
        /*09fc*/ 	.word	0x00009c60
        /*0a00*/ 	.word	0x00000000
        /*0a04*/ 	.word	0x00000000
        /*0a08*/ 	.short	0x010a
        /*0a0a*/ 	.byte	0xff
	.zero		1


	//   ....[145]....
        /*0a0c*/ 	.word	0x00009cc0
        /*0a10*/ 	.word	0x00000000
        /*0a14*/ 	.word	0x00000000
        /*0a18*/ 	.short	0x010a
        /*0a1a*/ 	.byte	0xff
	.zero		1


	//   ....[146]....
        /*0a1c*/ 	.word	0x00009d20
        /*0a20*/ 	.word	0x00000000
        /*0a24*/ 	.word	0x00000000
        /*0a28*/ 	.short	0x010a
        /*0a2a*/ 	.byte	0xff
	.zero		1


	//   ....[147]....
        /*0a2c*/ 	.word	0x00009d80
        /*0a30*/ 	.word	0x00000000
        /*0a34*/ 	.word	0x00000000
        /*0a38*/ 	.short	0x010a
        /*0a3a*/ 	.byte	0xff
	.zero		1


	//   ....[148]....
        /*0a3c*/ 	.word	0x00009de0
        /*0a40*/ 	.word	0x00000000
        /*0a44*/ 	.word	0x00000000
        /*0a48*/ 	.short	0x010a
        /*0a4a*/ 	.byte	0xff
	.zero		1


	//   ....[149]....
        /*0a4c*/ 	.word	0x00009e30
        /*0a50*/ 	.word	0x00000002
        /*0a54*/ 	.word	0x00000180
        /*0a58*/ 	.short	0x010a
        /*0a5a*/ 	.byte	0xff
	.zero		1


	//   ....[150]....
        /*0a5c*/ 	.word	0x00009e90
        /*0a60*/ 	.word	0x00000002
        /*0a64*/ 	.word	0x00000150
        /*0a68*/ 	.short	0x010a
        /*0a6a*/ 	.byte	0xff
	.zero		1


	//   ....[151]....
        /*0a6c*/ 	.word	0x00009ee0
        /*0a70*/ 	.word	0x00000002
        /*0a74*/ 	.word	0x00000140
        /*0a78*/ 	.short	0x010a
        /*0a7a*/ 	.byte	0xff
	.zero		1


	//   ....[152]....
        /*0a7c*/ 	.word	0x00009f40
        /*0a80*/ 	.word	0x00000000
        /*0a84*/ 	.word	0x00000150
        /*0a88*/ 	.short	0x010a
        /*0a8a*/ 	.byte	0xff
	.zero		1


	//   ....[153]....
        /*0a8c*/ 	.word	0x00009fa0
        /*0a90*/ 	.word	0x00000000
        /*0a94*/ 	.word	0x00000008
        /*0a98*/ 	.short	0x010a
        /*0a9a*/ 	.byte	0xff
	.zero		1


	//   ....[154]....
        /*0a9c*/ 	.word	0x0000a090
        /*0aa0*/ 	.word	0x00000000
        /*0aa4*/ 	.word	0x00000008
        /*0aa8*/ 	.short	0x010a
        /*0aaa*/ 	.byte	0xff
	.zero		1


	//   ....[155]....
        /*0aac*/ 	.word	0x0000a0e0
        /*0ab0*/ 	.word	0x00000002
        /*0ab4*/ 	.word	0x00000140
        /*0ab8*/ 	.short	0x010a
        /*0aba*/ 	.byte	0xff
	.zero		1


	//   ....[156]....
        /*0abc*/ 	.word	0x0000a140
        /*0ac0*/ 	.word	0x00000000
        /*0ac4*/ 	.word	0x00000170
        /*0ac8*/ 	.short	0x010a
        /*0aca*/ 	.byte	0xff
	.zero		1


	//   ....[157]....
        /*0acc*/ 	.word	0x0000a1a0
        /*0ad0*/ 	.word	0x00000000
        /*0ad4*/ 	.word	0x00000000
        /*0ad8*/ 	.short	0x010a
        /*0ada*/ 	.byte	0xff
	.zero		1


	//   ....[158]....
        /*0adc*/ 	.word	0x0000a200
        /*0ae0*/ 	.word	0x00000000
        /*0ae4*/ 	.word	0x00000000
        /*0ae8*/ 	.short	0x010a
        /*0aea*/ 	.byte	0xff
	.zero		1


	//   ....[159]....
        /*0aec*/ 	.word	0x0000a260
        /*0af0*/ 	.word	0x00000000
        /*0af4*/ 	.word	0x000001a0
        /*0af8*/ 	.short	0x010a
        /*0afa*/ 	.byte	0xff
	.zero		1


	//   ....[160]....
        /*0afc*/ 	.word	0x0000a2b0
        /*0b00*/ 	.word	0x0000000c
        /*0b04*/ 	.word	0x00000140
        /*0b08*/ 	.short	0x010a
        /*0b0a*/ 	.byte	0xff
	.zero		1


	//   ....[161]....
        /*0b0c*/ 	.word	0x0000a310
        /*0b10*/ 	.word	0x00000000
        /*0b14*/ 	.word	0x00000138
        /*0b18*/ 	.short	0x010a
        /*0b1a*/ 	.byte	0xff
	.zero		1


	//   ....[162]....
        /*0b1c*/ 	.word	0x0000a370
        /*0b20*/ 	.word	0x00000000
        /*0b24*/ 	.word	0x00000118
        /*0b28*/ 	.short	0x010a
        /*0b2a*/ 	.byte	0xff
	.zero		1


	//   ....[163]....
        /*0b2c*/ 	.word	0x0000a3d0
        /*0b30*/ 	.word	0x00000009
        /*0b34*/ 	.word	0x00000118
        /*0b38*/ 	.short	0x010a
        /*0b3a*/ 	.byte	0xff
	.zero		1


	//   ....[164]....
        /*0b3c*/ 	.word	0x0000a430
        /*0b40*/ 	.word	0x00000000
        /*0b44*/ 	.word	0x00000000
        /*0b48*/ 	.short	0x010a
        /*0b4a*/ 	.byte	0xff
	.zero		1


	//   ....[165]....
        /*0b4c*/ 	.word	0x0000a490
        /*0b50*/ 	.word	0x00000000
        /*0b54*/ 	.word	0x00000000
        /*0b58*/ 	.short	0x010a
        /*0b5a*/ 	.byte	0xff
	.zero		1


	//   ....[166]....
        /*0b5c*/ 	.word	0x0000a4e0
        /*0b60*/ 	.word	0x00000000
        /*0b64*/ 	.word	0x00000140
        /*0b68*/ 	.short	0x010a
        /*0b6a*/ 	.byte	0xff
	.zero		1


	//   ....[167]....
        /*0b6c*/ 	.word	0x0000a530
        /*0b70*/ 	.word	0x00000000
        /*0b74*/ 	.word	0x00000100
        /*0b78*/ 	.short	0x010a
        /*0b7a*/ 	.byte	0xff
	.zero		1


	//   ....[168]....
        /*0b7c*/ 	.word	0x0000a580
        /*0b80*/ 	.word	0x0000005c
        /*0b84*/ 	.word	0x00000160
        /*0b88*/ 	.short	0x010a
        /*0b8a*/ 	.byte	0xff
	.zero		1


	//   ....[169]....
        /*0b8c*/ 	.word	0x0000a5d0
        /*0b90*/ 	.word	0x00000002
        /*0b94*/ 	.word	0x00000100
        /*0b98*/ 	.short	0x010a
        /*0b9a*/ 	.byte	0xff
	.zero		1


	//----- nvinfo : EIATTR_NUM_MBARRIERS
	.align		4
.L_47:
        /*0b9c*/ 	.byte	0x03, 0x38
        /*0b9e*/ 	.short	0x0035


	//----- nvinfo : EIATTR_EXIT_INSTR_OFFSETS
	.align		4
        /*0ba0*/ 	.byte	0x04, 0x1c
        /*0ba2*/ 	.short	(.L_49 - .L_48)


	//   ....[0]....
.L_48:
        /*0ba4*/ 	.word	0x00003a80


	//   ....[1]....
        /*0ba8*/ 	.word	0x00003f70


	//   ....[2]....
        /*0bac*/ 	.word	0x00003fd0


	//   ....[3]....
        /*0bb0*/ 	.word	0x00005930


	//   ....[4]....
        /*0bb4*/ 	.word	0x00006900


	//   ....[5]....
        /*0bb8*/ 	.word	0x00006940


	//   ....[6]....
        /*0bbc*/ 	.word	0x00009610


	//   ....[7]....
        /*0bc0*/ 	.word	0x00009680


	//   ....[8]....
        /*0bc4*/ 	.word	0x000096b0


	//   ....[9]....
        /*0bc8*/ 	.word	0x00009720


	//----- nvinfo : EIATTR_MAX_THREADS
	.align		4
.L_49:
        /*0bcc*/ 	.byte	0x04, 0x05
        /*0bce*/ 	.short	(.L_51 - .L_50)
.L_50:
        /*0bd0*/ 	.word	0x00000100
        /*0bd4*/ 	.word	0x00000001
        /*0bd8*/ 	.word	0x00000001


	//----- nvinfo : EIATTR_CRS_STACK_SIZE
	.align		4
.L_51:
        /*0bdc*/ 	.byte	0x04, 0x1e
        /*0bde*/ 	.short	(.L_53 - .L_52)
.L_52:
        /*0be0*/ 	.word	0x00000000


	//----- nvinfo : EIATTR_CBANK_PARAM_SIZE
	.align		4
.L_53:
        /*0be4*/ 	.byte	0x03, 0x19
        /*0be6*/ 	.short	0x0c00


	//----- nvinfo : EIATTR_PARAM_CBANK
	.align		4
        /*0be8*/ 	.byte	0x04, 0x0a
        /*0bea*/ 	.short	(.L_55 - .L_54)
	.align		4
.L_54:
        /*0bec*/ 	.word	index@(.nv.constant0._ZN7cutlass13device_kernelINS_4gemm6kernel13GemmUniversalIN4cute5tupleIJiiiiEEENS1_10collective13CollectiveMmaINS1_46MainloopSm100TmaUmmaWarpSpecializedBlockScaledILi16ELi2ELi2ENS5_IJNS4_1CILi4EEESB_NSA_ILi1EEEEEEEENS5_IJNSA_ILi256EEENSA_ILi64EEENSA_ILi128EEEEEENS5_IJNS_12float_e2m1_tENS_13float_ue4m3_tEEEENS5_IJNS5_IJlSC_lEEENS4_6LayoutINS5_IJNS5_IJNS5_IJNSA_ILi32EEESB_EEEiEEENS5_IJNS5_IJNSA_ILi16EEESB_EEEiEEENS5_IJSC_iEEEEEENS5_IJST_NS5_IJNS5_IJNSA_ILi0EEESC_EEENSA_ILi512EEEEEENS5_IJSW_iEEEEEEEEEEESL_S13_NS4_8TiledMMAINS4_8MMA_AtomIJNS4_23SM100_MMA_MXF4_2x1SM_SSISJ_SJ_fSK_Li256ELi64ELi16ELNS4_4UMMA5MajorE0ELS18_0ELNS17_7ScaleInE0ELS19_0EEEEEENSN_INS5_IJSC_SC_SC_EEENS5_IJSW_SW_SW_EEEEENS5_IJNS4_10UnderscoreES1F_S1F_EEEEENS5_IJNS4_28SM100_TMA_2SM_LOAD_MULTICASTES1I_EEENS5_IJNS4_14ComposedLayoutINS4_7SwizzleILi2ELi4ELi3EEENS4_18smem_ptr_flag_bitsILi4EEENSN_INS5_IJNSA_ILi8EEESH_EEENS5_IJSH_SC_EEEEEEENSN_INS5_IJNS5_IJNS5_IJSP_SC_EEESS_EEESC_NS5_IJSC_NSA_ILi2EEEEEEEEENS5_IJNS5_IJNS5_IJSS_SY_EEESX_EEESW_NS5_IJSB_SY_EEEEEEEEEEEvNS4_8identityES1J_S24_vS25_EENS_8epilogue10collective18CollectiveEpilogueINS27_23Sm100TmaWarpSpecializedILi3ELi2ELi32ELb1ELb0EEEJNS5_IJSH_SG_SH_EEENS5_IJNSN_ISH_SC_EENSN_ISO_SC_EEEEENS_10bfloat16_tESM_S2G_SM_NS27_6fusion15FusionCallbacksIS2B_NS2H_17LinearCombinationIS2G_fS2G_fLNS_15FloatRoundStyleE2EEES2C_S2F_JEEENS4_5SM1004TMEM4LOAD26SM100_TMEM_LOAD_32dp32b32xENS4_13SM90_TMA_LOADENS1K_IS1M_NS1N_ILi16EEENSN_INS5_IJS1P_SO_EEENS5_IJSO_SC_EEEEEEENS4_39AutoVectorizingCopyWithAssumedAlignmentILi128EEENS4_14SM90_TMA_STOREES2W_S2Y_S2Y_EEEvvEEEEvNT_6ParamsE)
        /*0bf0*/ 	.short	0x0380
        /*0bf2*/ 	.short	0x0c00


	//----- nvinfo : EIATTR_SW_WAR
	.align		4
.L_55:
        /*0bf4*/ 	.byte	0x04, 0x36
        /*0bf6*/ 	.short	(.L_57 - .L_56)
.L_56:
        /*0bf8*/ 	.word	0x00000008
.L_57:


//--------------------- .nv.callgraph             --------------------------
	.section	.nv.callgraph,"",@"SHT_CUDA_CALLGRAPH"
	.align	4
	.sectionentsize	8
	.align		4
        /*0000*/ 	.word	0x00000000
	.align		4
        /*0004*/ 	.word	0xffffffff
	.align		4
        /*0008*/ 	.word	index@(_ZN7cutlass13device_kernelINS_4gemm6kernel13GemmUniversalIN4cute5tupleIJiiiiEEENS1_10collective13CollectiveMmaINS1_46MainloopSm100TmaUmmaWarpSpecializedBlockScaledILi16ELi2ELi2ENS5_IJNS4_1CILi4EEESB_NSA_ILi1EEEEEEEENS5_IJNSA_ILi256EEENSA_ILi64EEENSA_ILi128EEEEEENS5_IJNS_12float_e2m1_tENS_13float_ue4m3_tEEEENS5_IJNS5_IJlSC_lEEENS4_6LayoutINS5_IJNS5_IJNS5_IJNSA_ILi32EEESB_EEEiEEENS5_IJNS5_IJNSA_ILi16EEESB_EEEiEEENS5_IJSC_iEEEEEENS5_IJST_NS5_IJNS5_IJNSA_ILi0EEESC_EEENSA_ILi512EEEEEENS5_IJSW_iEEEEEEEEEEESL_S13_NS4_8TiledMMAINS4_8MMA_AtomIJNS4_23SM100_MMA_MXF4_2x1SM_SSISJ_SJ_fSK_Li256ELi64ELi16ELNS4_4UMMA5MajorE0ELS18_0ELNS17_7ScaleInE0ELS19_0EEEEEENSN_INS5_IJSC_SC_SC_EEENS5_IJSW_SW_SW_EEEEENS5_IJNS4_10UnderscoreES1F_S1F_EEEEENS5_IJNS4_28SM100_TMA_2SM_LOAD_MULTICASTES1I_EEENS5_IJNS4_14ComposedLayoutINS4_7SwizzleILi2ELi4ELi3EEENS4_18smem_ptr_flag_bitsILi4EEENSN_INS5_IJNSA_ILi8EEESH_EEENS5_IJSH_SC_EEEEEEENSN_INS5_IJNS5_IJNS5_IJSP_SC_EEESS_EEESC_NS5_IJSC_NSA_ILi2EEEEEEEEENS5_IJNS5_IJNS5_IJSS_SY_EEESX_EEESW_NS5_IJSB_SY_EEEEEEEEEEEvNS4_8identityES1J_S24_vS25_EENS_8epilogue10collective18CollectiveEpilogueINS27_23Sm100TmaWarpSpecializedILi3ELi2ELi32ELb1ELb0EEEJNS5_IJSH_SG_SH_EEENS5_IJNSN_ISH_SC_EENSN_ISO_SC_EEEEENS_10bfloat16_tESM_S2G_SM_NS27_6fusion15FusionCallbacksIS2B_NS2H_17LinearCombinationIS2G_fS2G_fLNS_15FloatRoundStyleE2EEES2C_S2F_JEEENS4_5SM1004TMEM4LOAD26SM100_TMEM_LOAD_32dp32b32xENS4_13SM90_TMA_LOADENS1K_IS1M_NS1N_ILi16EEENSN_INS5_IJS1P_SO_EEENS5_IJSO_SC_EEEEEEENS4_39AutoVectorizingCopyWithAssumedAlignmentILi128EEENS4_14SM90_TMA_STOREES2W_S2Y_S2Y_EEEvvEEEEvNT_6ParamsE)
	.align		4
        /*000c*/ 	.word	index@(__assertfail)
	.align		4
        /*0010*/ 	.word	0x00000000
	.align		4
        /*0014*/ 	.word	0xfffffffe
	.align		4
        /*0018*/ 	.word	0x00000000
	.align		4
        /*001c*/ 	.word	0xfffffffd
	.align		4
        /*0020*/ 	.word	0x00000000
	.align		4
        /*0024*/ 	.word	0xfffffffc


//--------------------- .nv.constant4             --------------------------
	.section	.nv.constant4,"a",@progbits
	.align	8
	.align		8
.nv.constant4:
        /*0000*/ 	.dword	__assertfail
	.align		8
        /*0008*/ 	.dword	__unnamed_1
	.align		8
        /*0010*/ 	.dword	__unnamed_2
	.align		8
        /*0018*/ 	.dword	_ZN40_INTERNAL_b5dafe5a_4_k_cu_b1d5e748_223664cuda3std3__45__cpo5beginE
	.align		8
        /*0020*/ 	.dword	_ZN40_INTERNAL_b5dafe5a_4_k_cu_b1d5e748_223664cuda3std3__45__cpo3endE
	.align		8
        /*0028*/ 	.dword	_ZN40_INTERNAL_b5dafe5a_4_k_cu_b1d5e748_223664cuda3std3__45__cpo6cbeginE
	.align		8
        /*0030*/ 	.dword	_ZN40_INTERNAL_b5dafe5a_4_k_cu_b1d5e748_223664cuda3std3__45__cpo4cendE
	.align		8
        /*0038*/ 	.dword	_ZN40_INTERNAL_b5dafe5a_4_k_cu_b1d5e748_223664cuda3std3__442_GLOBAL__N__b5dafe5a_4_k_cu_b1d5e748_223666ignoreE
	.align		8
        /*0040*/ 	.dword	_ZN40_INTERNAL_b5dafe5a_4_k_cu_b1d5e748_223664cuda3std3__419piecewise_constructE
	.align		8
        /*0048*/ 	.dword	_ZN40_INTERNAL_b5dafe5a_4_k_cu_b1d5e748_223664cuda3std3__48in_placeE
	.align		8
        /*0050*/ 	.dword	_ZN40_INTERNAL_b5dafe5a_4_k_cu_b1d5e748_223664cuda3std6ranges3__45__cpo4swapE
	.align		8
        /*0058*/ 	.dword	_ZN40_INTERNAL_b5dafe5a_4_k_cu_b1d5e748_223664cuda3std6ranges3__45__cpo9iter_moveE
	.align		8
        /*0060*/ 	.dword	_ZN40_INTERNAL_b5dafe5a_4_k_cu_b1d5e748_223664cute7productE
	.align		8
        /*0068*/ 	.dword	_ZN40_INTERNAL_b5dafe5a_4_k_cu_b1d5e748_223664cute1_E
	.align		8
        /*0070*/ 	.dword	$str$25
	.align		8
        /*0078*/ 	.dword	$str$26
	.align		8
        /*0080*/ 	.dword	$str$29
	.align		8
        /*0088*/ 	.dword	$str$30


//--------------------- .text._ZN7cutlass13device_kernelINS_4gemm6kernel13GemmUniversalIN4cute5tupleIJiiiiEEENS1_10collective13CollectiveMmaINS1_46MainloopSm100TmaUmmaWarpSpecializedBlockScaledILi16ELi2ELi2ENS5_IJNS4_1CILi4EEESB_NSA_ILi1EEEEEEEENS5_IJNSA_ILi256EEENSA_ILi64EEENSA_ILi128EEEEEENS5_IJNS_12float_e2m1_tENS_13float_ue4m3_tEEEENS5_IJNS5_IJlSC_lEEENS4_6LayoutINS5_IJNS5_IJNS5_IJNSA_ILi32EEESB_EEEiEEENS5_IJNS5_IJNSA_ILi16EEESB_EEEiEEENS5_IJSC_iEEEEEENS5_IJST_NS5_IJNS5_IJNSA_ILi0EEESC_EEENSA_ILi512EEEEEENS5_IJSW_iEEEEEEEEEEESL_S13_NS4_8TiledMMAINS4_8MMA_AtomIJNS4_23SM100_MMA_MXF4_2x1SM_SSISJ_SJ_fSK_Li256ELi64ELi16ELNS4_4UMMA5MajorE0ELS18_0ELNS17_7ScaleInE0ELS19_0EEEEEENSN_INS5_IJSC_SC_SC_EEENS5_IJSW_SW_SW_EEEEENS5_IJNS4_10UnderscoreES1F_S1F_EEEEENS5_IJNS4_28SM100_TMA_2SM_LOAD_MULTICASTES1I_EEENS5_IJNS4_14ComposedLayoutINS4_7SwizzleILi2ELi4ELi3EEENS4_18smem_ptr_flag_bitsILi4EEENSN_INS5_IJNSA_ILi8EEESH_EEENS5_IJSH_SC_EEEEEEENSN_INS5_IJNS5_IJNS5_IJSP_SC_EEESS_EEESC_NS5_IJSC_NSA_ILi2EEEEEEEEENS5_IJNS5_IJNS5_IJSS_SY_EEESX_EEESW_NS5_IJSB_SY_EEEEEEEEEEEvNS4_8identityES1J_S24_vS25_EENS_8epilogue10collective18CollectiveEpilogueINS27_23Sm100TmaWarpSpecializedILi3ELi2ELi32ELb1ELb0EEEJNS5_IJSH_SG_SH_EEENS5_IJNSN_ISH_SC_EENSN_ISO_SC_EEEEENS_10bfloat16_tESM_S2G_SM_NS27_6fusion15FusionCallbacksIS2B_NS2H_17LinearCombinationIS2G_fS2G_fLNS_15FloatRoundStyleE2EEES2C_S2F_JEEENS4_5SM1004TMEM4LOAD26SM100_TMEM_LOAD_32dp32b32xENS4_13SM90_TMA_LOADENS1K_IS1M_NS1N_ILi16EEENSN_INS5_IJS1P_SO_EEENS5_IJSO_SC_EEEEEEENS4_39AutoVectorizingCopyWithAssumedAlignmentILi128EEENS4_14SM90_TMA_STOREES2W_S2Y_S2Y_EEEvvEEEEvNT_6ParamsE --------------------------
	.section	.text._ZN7cutlass13device_kernelINS_4gemm6kernel13GemmUniversalIN4cute5tupleIJiiiiEEENS1_10collective13CollectiveMmaINS1_46MainloopSm100TmaUmmaWarpSpecializedBlockScaledILi16ELi2ELi2ENS5_IJNS4_1CILi4EEESB_NSA_ILi1EEEEEEEENS5_IJNSA_ILi256EEENSA_ILi64EEENSA_ILi128EEEEEENS5_IJNS_12float_e2m1_tENS_13float_ue4m3_tEEEENS5_IJNS5_IJlSC_lEEENS4_6LayoutINS5_IJNS5_IJNS5_IJNSA_ILi32EEESB_EEEiEEENS5_IJNS5_IJNSA_ILi16EEESB_EEEiEEENS5_IJSC_iEEEEEENS5_IJST_NS5_IJNS5_IJNSA_ILi0EEESC_EEENSA_ILi512EEEEEENS5_IJSW_iEEEEEEEEEEESL_S13_NS4_8TiledMMAINS4_8MMA_AtomIJNS4_23SM100_MMA_MXF4_2x1SM_SSISJ_SJ_fSK_Li256ELi64ELi16ELNS4_4UMMA5MajorE0ELS18_0ELNS17_7ScaleInE0ELS19_0EEEEEENSN_INS5_IJSC_SC_SC_EEENS5_IJSW_SW_SW_EEEEENS5_IJNS4_10UnderscoreES1F_S1F_EEEEENS5_IJNS4_28SM100_TMA_2SM_LOAD_MULTICASTES1I_EEENS5_IJNS4_14ComposedLayoutINS4_7SwizzleILi2ELi4ELi3EEENS4_18smem_ptr_flag_bitsILi4EEENSN_INS5_IJNSA_ILi8EEESH_EEENS5_IJSH_SC_EEEEEEENSN_INS5_IJNS5_IJNS5_IJSP_SC_EEESS_EEESC_NS5_IJSC_NSA_ILi2EEEEEEEEENS5_IJNS5_IJNS5_IJSS_SY_EEESX_EEESW_NS5_IJSB_SY_EEEEEEEEEEEvNS4_8identityES1J_S24_vS25_EENS_8epilogue10collective18CollectiveEpilogueINS27_23Sm100TmaWarpSpecializedILi3ELi2ELi32ELb1ELb0EEEJNS5_IJSH_SG_SH_EEENS5_IJNSN_ISH_SC_EENSN_ISO_SC_EEEEENS_10bfloat16_tESM_S2G_SM_NS27_6fusion15FusionCallbacksIS2B_NS2H_17LinearCombinationIS2G_fS2G_fLNS_15FloatRoundStyleE2EEES2C_S2F_JEEENS4_5SM1004TMEM4LOAD26SM100_TMEM_LOAD_32dp32b32xENS4_13SM90_TMA_LOADENS1K_IS1M_NS1N_ILi16EEENSN_INS5_IJS1P_SO_EEENS5_IJSO_SC_EEEEEEENS4_39AutoVectorizingCopyWithAssumedAlignmentILi128EEENS4_14SM90_TMA_STOREES2W_S2Y_S2Y_EEEvvEEEEvNT_6ParamsE,"ax",@progbits
	.align	128
.text._ZN7cutlass13device_kernelINS_4gemm6kernel13GemmUniversalIN4cute5tupleIJiiiiEEENS1_10collective13CollectiveMmaINS1_46MainloopSm100TmaUmmaWarpSpecializedBlockScaledILi16ELi2ELi2ENS5_IJNS4_1CILi4EEESB_NSA_ILi1EEEEEEEENS5_IJNSA_ILi256EEENSA_ILi64EEENSA_ILi128EEEEEENS5_IJNS_12float_e2m1_tENS_13float_ue4m3_tEEEENS5_IJNS5_IJlSC_lEEENS4_6LayoutINS5_IJNS5_IJNS5_IJNSA_ILi32EEESB_EEEiEEENS5_IJNS5_IJNSA_ILi16EEESB_EEEiEEENS5_IJSC_iEEEEEENS5_IJST_NS5_IJNS5_IJNSA_ILi0EEESC_EEENSA_ILi512EEEEEENS5_IJSW_iEEEEEEEEEEESL_S13_NS4_8TiledMMAINS4_8MMA_AtomIJNS4_23SM100_MMA_MXF4_2x1SM_SSISJ_SJ_fSK_Li256ELi64ELi16ELNS4_4UMMA5MajorE0ELS18_0ELNS17_7ScaleInE0ELS19_0EEEEEENSN_INS5_IJSC_SC_SC_EEENS5_IJSW_SW_SW_EEEEENS5_IJNS4_10UnderscoreES1F_S1F_EEEEENS5_IJNS4_28SM100_TMA_2SM_LOAD_MULTICASTES1I_EEENS5_IJNS4_14ComposedLayoutINS4_7SwizzleILi2ELi4ELi3EEENS4_18smem_ptr_flag_bitsILi4EEENSN_INS5_IJNSA_ILi8EEESH_EEENS5_IJSH_SC_EEEEEEENSN_INS5_IJNS5_IJNS5_IJSP_SC_EEESS_EEESC_NS5_IJSC_NSA_ILi2EEEEEEEEENS5_IJNS5_IJNS5_IJSS_SY_EEESX_EEESW_NS5_IJSB_SY_EEEEEEEEEEEvNS4_8identityES1J_S24_vS25_EENS_8epilogue10collective18CollectiveEpilogueINS27_23Sm100TmaWarpSpecializedILi3ELi2ELi32ELb1ELb0EEEJNS5_IJSH_SG_SH_EEENS5_IJNSN_ISH_SC_EENSN_ISO_SC_EEEEENS_10bfloat16_tESM_S2G_SM_NS27_6fusion15FusionCallbacksIS2B_NS2H_17LinearCombinationIS2G_fS2G_fLNS_15FloatRoundStyleE2EEES2C_S2F_JEEENS4_5SM1004TMEM4LOAD26SM100_TMEM_LOAD_32dp32b32xENS4_13SM90_TMA_LOADENS1K_IS1M_NS1N_ILi16EEENSN_INS5_IJS1P_SO_EEENS5_IJSO_SC_EEEEEEENS4_39AutoVectorizingCopyWithAssumedAlignmentILi128EEENS4_14SM90_TMA_STOREES2W_S2Y_S2Y_EEEvvEEEEvNT_6ParamsE:
        .type           _ZN7cutlass13device_kernelINS_4gemm6kernel13GemmUniversalIN4cute5tupleIJiiiiEEENS1_10collective13CollectiveMmaINS1_46MainloopSm100TmaUmmaWarpSpecializedBlockScaledILi16ELi2ELi2ENS5_IJNS4_1CILi4EEESB_NSA_ILi1EEEEEEEENS5_IJNSA_ILi256EEENSA_ILi64EEENSA_ILi128EEEEEENS5_IJNS_12float_e2m1_tENS_13float_ue4m3_tEEEENS5_IJNS5_IJlSC_lEEENS4_6LayoutINS5_IJNS5_IJNS5_IJNSA_ILi32EEESB_EEEiEEENS5_IJNS5_IJNSA_ILi16EEESB_EEEiEEENS5_IJSC_iEEEEEENS5_IJST_NS5_IJNS5_IJNSA_ILi0EEESC_EEENSA_ILi512EEEEEENS5_IJSW_iEEEEEEEEEEESL_S13_NS4_8TiledMMAINS4_8MMA_AtomIJNS4_23SM100_MMA_MXF4_2x1SM_SSISJ_SJ_fSK_Li256ELi64ELi16ELNS4_4UMMA5MajorE0ELS18_0ELNS17_7ScaleInE0ELS19_0EEEEEENSN_INS5_IJSC_SC_SC_EEENS5_IJSW_SW_SW_EEEEENS5_IJNS4_10UnderscoreES1F_S1F_EEEEENS5_IJNS4_28SM100_TMA_2SM_LOAD_MULTICASTES1I_EEENS5_IJNS4_14ComposedLayoutINS4_7SwizzleILi2ELi4ELi3EEENS4_18smem_ptr_flag_bitsILi4EEENSN_INS5_IJNSA_ILi8EEESH_EEENS5_IJSH_SC_EEEEEEENSN_INS5_IJNS5_IJNS5_IJSP_SC_EEESS_EEESC_NS5_IJSC_NSA_ILi2EEEEEEEEENS5_IJNS5_IJNS5_IJSS_SY_EEESX_EEESW_NS5_IJSB_SY_EEEEEEEEEEEvNS4_8identityES1J_S24_vS25_EENS_8epilogue10collective18CollectiveEpilogueINS27_23Sm100TmaWarpSpecializedILi3ELi2ELi32ELb1ELb0EEEJNS5_IJSH_SG_SH_EEENS5_IJNSN_ISH_SC_EENSN_ISO_SC_EEEEENS_10bfloat16_tESM_S2G_SM_NS27_6fusion15FusionCallbacksIS2B_NS2H_17LinearCombinationIS2G_fS2G_fLNS_15FloatRoundStyleE2EEES2C_S2F_JEEENS4_5SM1004TMEM4LOAD26SM100_TMEM_LOAD_32dp32b32xENS4_13SM90_TMA_LOADENS1K_IS1M_NS1N_ILi16EEENSN_INS5_IJS1P_SO_EEENS5_IJSO_SC_EEEEEEENS4_39AutoVectorizingCopyWithAssumedAlignmentILi128EEENS4_14SM90_TMA_STOREES2W_S2Y_S2Y_EEEvvEEEEvNT_6ParamsE,@function
        .size           _ZN7cutlass13device_kernelINS_4gemm6kernel13GemmUniversalIN4cute5tupleIJiiiiEEENS1_10collective13CollectiveMmaINS1_46MainloopSm100TmaUmmaWarpSpecializedBlockScaledILi16ELi2ELi2ENS5_IJNS4_1CILi4EEESB_NSA_ILi1EEEEEEEENS5_IJNSA_ILi256EEENSA_ILi64EEENSA_ILi128EEEEEENS5_IJNS_12float_e2m1_tENS_13float_ue4m3_tEEEENS5_IJNS5_IJlSC_lEEENS4_6LayoutINS5_IJNS5_IJNS5_IJNSA_ILi32EEESB_EEEiEEENS5_IJNS5_IJNSA_ILi16EEESB_EEEiEEENS5_IJSC_iEEEEEENS5_IJST_NS5_IJNS5_IJNSA_ILi0EEESC_EEENSA_ILi512EEEEEENS5_IJSW_iEEEEEEEEEEESL_S13_NS4_8TiledMMAINS4_8MMA_AtomIJNS4_23SM100_MMA_MXF4_2x1SM_SSISJ_SJ_fSK_Li256ELi64ELi16ELNS4_4UMMA5MajorE0ELS18_0ELNS17_7ScaleInE0ELS19_0EEEEEENSN_INS5_IJSC_SC_SC_EEENS5_IJSW_SW_SW_EEEEENS5_IJNS4_10UnderscoreES1F_S1F_EEEEENS5_IJNS4_28SM100_TMA_2SM_LOAD_MULTICASTES1I_EEENS5_IJNS4_14ComposedLayoutINS4_7SwizzleILi2ELi4ELi3EEENS4_18smem_ptr_flag_bitsILi4EEENSN_INS5_IJNSA_ILi8EEESH_EEENS5_IJSH_SC_EEEEEEENSN_INS5_IJNS5_IJNS5_IJSP_SC_EEESS_EEESC_NS5_IJSC_NSA_ILi2EEEEEEEEENS5_IJNS5_IJNS5_IJSS_SY_EEESX_EEESW_NS5_IJSB_SY_EEEEEEEEEEEvNS4_8identityES1J_S24_vS25_EENS_8epilogue10collective18CollectiveEpilogueINS27_23Sm100TmaWarpSpecializedILi3ELi2ELi32ELb1ELb0EEEJNS5_IJSH_SG_SH_EEENS5_IJNSN_ISH_SC_EENSN_ISO_SC_EEEEENS_10bfloat16_tESM_S2G_SM_NS27_6fusion15FusionCallbacksIS2B_NS2H_17LinearCombinationIS2G_fS2G_fLNS_15FloatRoundStyleE2EEES2C_S2F_JEEENS4_5SM1004TMEM4LOAD26SM100_TMEM_LOAD_32dp32b32xENS4_13SM90_TMA_LOADENS1K_IS1M_NS1N_ILi16EEENSN_INS5_IJS1P_SO_EEENS5_IJSO_SC_EEEEEEENS4_39AutoVectorizingCopyWithAssumedAlignmentILi128EEENS4_14SM90_TMA_STOREES2W_S2Y_S2Y_EEEvvEEEEvNT_6ParamsE,(.L_x_212 - _ZN7cutlass13device_kernelINS_4gemm6kernel13GemmUniversalIN4cute5tupleIJiiiiEEENS1_10collective13CollectiveMmaINS1_46MainloopSm100TmaUmmaWarpSpecializedBlockScaledILi16ELi2ELi2ENS5_IJNS4_1CILi4EEESB_NSA_ILi1EEEEEEEENS5_IJNSA_ILi256EEENSA_ILi64EEENSA_ILi128EEEEEENS5_IJNS_12float_e2m1_tENS_13float_ue4m3_tEEEENS5_IJNS5_IJlSC_lEEENS4_6LayoutINS5_IJNS5_IJNS5_IJNSA_ILi32EEESB_EEEiEEENS5_IJNS5_IJNSA_ILi16EEESB_EEEiEEENS5_IJSC_iEEEEEENS5_IJST_NS5_IJNS5_IJNSA_ILi0EEESC_EEENSA_ILi512EEEEEENS5_IJSW_iEEEEEEEEEEESL_S13_NS4_8TiledMMAINS4_8MMA_AtomIJNS4_23SM100_MMA_MXF4_2x1SM_SSISJ_SJ_fSK_Li256ELi64ELi16ELNS4_4UMMA5MajorE0ELS18_0ELNS17_7ScaleInE0ELS19_0EEEEEENSN_INS5_IJSC_SC_SC_EEENS5_IJSW_SW_SW_EEEEENS5_IJNS4_10UnderscoreES1F_S1F_EEEEENS5_IJNS4_28SM100_TMA_2SM_LOAD_MULTICASTES1I_EEENS5_IJNS4_14ComposedLayoutINS4_7SwizzleILi2ELi4ELi3EEENS4_18smem_ptr_flag_bitsILi4EEENSN_INS5_IJNSA_ILi8EEESH_EEENS5_IJSH_SC_EEEEEEENSN_INS5_IJNS5_IJNS5_IJSP_SC_EEESS_EEESC_NS5_IJSC_NSA_ILi2EEEEEEEEENS5_IJNS5_IJNS5_IJSS_SY_EEESX_EEESW_NS5_IJSB_SY_EEEEEEEEEEEvNS4_8identityES1J_S24_vS25_EENS_8epilogue10collective18CollectiveEpilogueINS27_23Sm100TmaWarpSpecializedILi3ELi2ELi32ELb1ELb0EEEJNS5_IJSH_SG_SH_EEENS5_IJNSN_ISH_SC_EENSN_ISO_SC_EEEEENS_10bfloat16_tESM_S2G_SM_NS27_6fusion15FusionCallbacksIS2B_NS2H_17LinearCombinationIS2G_fS2G_fLNS_15FloatRoundStyleE2EEES2C_S2F_JEEENS4_5SM1004TMEM4LOAD26SM100_TMEM_LOAD_32dp32b32xENS4_13SM90_TMA_LOADENS1K_IS1M_NS1N_ILi16EEENSN_INS5_IJS1P_SO_EEENS5_IJSO_SC_EEEEEEENS4_39AutoVectorizingCopyWithAssumedAlignmentILi128EEENS4_14SM90_TMA_STOREES2W_S2Y_S2Y_EEEvvEEEEvNT_6ParamsE)
        .other          _ZN7cutlass13device_kernelINS_4gemm6kernel13GemmUniversalIN4cute5tupleIJiiiiEEENS1_10collective13CollectiveMmaINS1_46MainloopSm100TmaUmmaWarpSpecializedBlockScaledILi16ELi2ELi2ENS5_IJNS4_1CILi4EEESB_NSA_ILi1EEEEEEEENS5_IJNSA_ILi256EEENSA_ILi64EEENSA_ILi128EEEEEENS5_IJNS_12float_e2m1_tENS_13float_ue4m3_tEEEENS5_IJNS5_IJlSC_lEEENS4_6LayoutINS5_IJNS5_IJNS5_IJNSA_ILi32EEESB_EEEiEEENS5_IJNS5_IJNSA_ILi16EEESB_EEEiEEENS5_IJSC_iEEEEEENS5_IJST_NS5_IJNS5_IJNSA_ILi0EEESC_EEENSA_ILi512EEEEEENS5_IJSW_iEEEEEEEEEEESL_S13_NS4_8TiledMMAINS4_8MMA_AtomIJNS4_23SM100_MMA_MXF4_2x1SM_SSISJ_SJ_fSK_Li256ELi64ELi16ELNS4_4UMMA5MajorE0ELS18_0ELNS17_7ScaleInE0ELS19_0EEEEEENSN_INS5_IJSC_SC_SC_EEENS5_IJSW_SW_SW_EEEEENS5_IJNS4_10UnderscoreES1F_S1F_EEEEENS5_IJNS4_28SM100_TMA_2SM_LOAD_MULTICASTES1I_EEENS5_IJNS4_14ComposedLayoutINS4_7SwizzleILi2ELi4ELi3EEENS4_18smem_ptr_flag_bitsILi4EEENSN_INS5_IJNSA_ILi8EEESH_EEENS5_IJSH_SC_EEEEEEENSN_INS5_IJNS5_IJNS5_IJSP_SC_EEESS_EEESC_NS5_IJSC_NSA_ILi2EEEEEEEEENS5_IJNS5_IJNS5_IJSS_SY_EEESX_EEESW_NS5_IJSB_SY_EEEEEEEEEEEvNS4_8identityES1J_S24_vS25_EENS_8epilogue10collective18CollectiveEpilogueINS27_23Sm100TmaWarpSpecializedILi3ELi2ELi32ELb1ELb0EEEJNS5_IJSH_SG_SH_EEENS5_IJNSN_ISH_SC_EENSN_ISO_SC_EEEEENS_10bfloat16_tESM_S2G_SM_NS27_6fusion15FusionCallbacksIS2B_NS2H_17LinearCombinationIS2G_fS2G_fLNS_15FloatRoundStyleE2EEES2C_S2F_JEEENS4_5SM1004TMEM4LOAD26SM100_TMEM_LOAD_32dp32b32xENS4_13SM90_TMA_LOADENS1K_IS1M_NS1N_ILi16EEENSN_INS5_IJS1P_SO_EEENS5_IJSO_SC_EEEEEEENS4_39AutoVectorizingCopyWithAssumedAlignmentILi128EEENS4_14SM90_TMA_STOREES2W_S2Y_S2Y_EEEvvEEEEvNT_6ParamsE,@"STO_CUDA_ENTRY STV_DEFAULT"
_ZN7cutlass13device_kernelINS_4gemm6kernel13GemmUniversalIN4cute5tupleIJiiiiEEENS1_10collective13CollectiveMmaINS1_46MainloopSm100TmaUmmaWarpSpecializedBlockScaledILi16ELi2ELi2ENS5_IJNS4_1CILi4EEESB_NSA_ILi1EEEEEEEENS5_IJNSA_ILi256EEENSA_ILi64EEENSA_ILi128EEEEEENS5_IJNS_12float_e2m1_tENS_13float_ue4m3_tEEEENS5_IJNS5_IJlSC_lEEENS4_6LayoutINS5_IJNS5_IJNS5_IJNSA_ILi32EEESB_EEEiEEENS5_IJNS5_IJNSA_ILi16EEESB_EEEiEEENS5_IJSC_iEEEEEENS5_IJST_NS5_IJNS5_IJNSA_ILi0EEESC_EEENSA_ILi512EEEEEENS5_IJSW_iEEEEEEEEEEESL_S13_NS4_8TiledMMAINS4_8MMA_AtomIJNS4_23SM100_MMA_MXF4_2x1SM_SSISJ_SJ_fSK_Li256ELi64ELi16ELNS4_4UMMA5MajorE0ELS18_0ELNS17_7ScaleInE0ELS19_0EEEEEENSN_INS5_IJSC_SC_SC_EEENS5_IJSW_SW_SW_EEEEENS5_IJNS4_10UnderscoreES1F_S1F_EEEEENS5_IJNS4_28SM100_TMA_2SM_LOAD_MULTICASTES1I_EEENS5_IJNS4_14ComposedLayoutINS4_7SwizzleILi2ELi4ELi3EEENS4_18smem_ptr_flag_bitsILi4EEENSN_INS5_IJNSA_ILi8EEESH_EEENS5_IJSH_SC_EEEEEEENSN_INS5_IJNS5_IJNS5_IJSP_SC_EEESS_EEESC_NS5_IJSC_NSA_ILi2EEEEEEEEENS5_IJNS5_IJNS5_IJSS_SY_EEESX_EEESW_NS5_IJSB_SY_EEEEEEEEEEEvNS4_8identityES1J_S24_vS25_EENS_8epilogue10collective18CollectiveEpilogueINS27_23Sm100TmaWarpSpecializedILi3ELi2ELi32ELb1ELb0EEEJNS5_IJSH_SG_SH_EEENS5_IJNSN_ISH_SC_EENSN_ISO_SC_EEEEENS_10bfloat16_tESM_S2G_SM_NS27_6fusion15FusionCallbacksIS2B_NS2H_17LinearCombinationIS2G_fS2G_fLNS_15FloatRoundStyleE2EEES2C_S2F_JEEENS4_5SM1004TMEM4LOAD26SM100_TMEM_LOAD_32dp32b32xENS4_13SM90_TMA_LOADENS1K_IS1M_NS1N_ILi16EEENSN_INS5_IJS1P_SO_EEENS5_IJSO_SC_EEEEEEENS4_39AutoVectorizingCopyWithAssumedAlignmentILi128EEENS4_14SM90_TMA_STOREES2W_S2Y_S2Y_EEEvvEEEEvNT_6ParamsE:
[----:B------:R-:W1:Y:S01]  /*0000*/  LDC R1, c[0x0][0x37c] ;  /* 0x0000df00ff017b82 */ /* 0x000e620000000800 */
[----:B------:R-:W2:Y:S01]  /*0010*/  S2R R95, SR_TID.X ;  /* 0x00000000005f7919 */ /* 0x000ea20000002100 */
[----:B------:R-:W3:Y:S06]  /*0020*/  LDCU.64 UR12, c[0x0][0xc90] ;  /* 0x00019200ff0c77ac */ /* 0x000eec0008000a00 */
[----:B------:R-:W4:Y:S01]  /*0030*/  S2UR UR60, SR_CgaCtaId ;  /* 0x00000000003c79c3 */ /* 0x000f220000008800 */
[----:B------:R-:W-:Y:S02]  /*0040*/  PRMT R88, RZ, 0x7610, R88 ;  /* 0x00007610ff587816 */ /* 0x000fe40000000058 */
[----:B------:R-:W-:-:S02]  /*0050*/  ELECT P0, URZ, PT ;  /* 0x0000000000ff782f */ /* 0x000fc40003800000 */
[----:B---3--:R-:W-:-:S04]  /*0060*/  ISETP.NE.U32.AND P1, PT, RZ, UR12, PT ;  /* 0x0000000cff007c0c */ /* 0x008fc8000bf25070 */
[----:B------:R-:W-:Y:S01]  /*0070*/  ISETP.NE.AND.EX P2, PT, RZ, UR13, PT, P1 ;  /* 0x0000000dff007c0c */ /* 0x000fe2000bf45310 */
[----:B----4-:R-:W-:Y:S02]  /*0080*/  ULOP3.LUT UR57, UR60, 0x1, URZ, 0xc0, !UPT ;  /* 0x000000013c397892 */ /* 0x010fe4000f8ec0ff */
[----:B------:R-:W-:Y:S01]  /*0090*/  ULOP3.LUT UR55, UR60, 0x1, URZ, 0x3c, !UPT ;  /* 0x000000013c377892 */ /* 0x000fe2000f8e3cff */
[----:B--2---:R-:W-:-:S05]  /*00a0*/  SHF.R.U32.HI R89, RZ, 0x5, R95 ;  /* 0x00000005ff597819 */ /* 0x004fca000001165f */
[----:B------:R-:W2:Y:S02]  /*00b0*/  SHFL.IDX PT, R0, R89, RZ, 0x1f ;  /* 0x00001fff59007589 */ /* 0x000ea400000e0000 */
[----:B--2---:R-:W-:Y:S02]  /*00c0*/  R2UR UR19, R0 ;  /* 0x00000000001372ca */ /* 0x004fe400000e0000 */
[----:B-1----:R-:W-:Y:S05]  /*00d0*/  @P2 BRA `(.L_x_0) ;  /* 0x0000000000302947 */ /* 0x002fea0003800000 */
[----:B------:R-:W1:Y:S02]  /*00e0*/  LDCU.64 UR4, c[0x0][0xc88] ;  /* 0x00019100ff0477ac */ /* 0x000e640008000a00 */
[----:B-1----:R-:W-:-:S04]  /*00f0*/  UISETP.NE.U32.AND UP0, UPT, UR4, URZ, UPT ;  /* 0x000000ff0400728c */ /* 0x002fc8000bf05070 */
[----:B------:R-:W-:-:S09]  /*0100*/  UISETP.NE.AND.EX UP0, UPT, UR5, URZ, UPT, UP0 ;  /* 0x000000ff0500728c */ /* 0x000fd2000bf05300 */
[----:B------:R-:W-:Y:S05]  /*0110*/  BRA.U !UP0, `(.L_x_1) ;  /* 0x0000000108147547 */ /* 0x000fea000b800000 */
[----:B------:R-:W1:Y:S01]  /*0120*/  LDC.64 R2, c[0x0][0xc88] ;  /* 0x00032200ff027b82 */ /* 0x000e620000000a00 */
[----:B------:R-:W1:Y:S02]  /*0130*/  LDCU.64 UR4, c[0x0][0x358] ;  /* 0x00006b00ff0477ac */ /* 0x000e640008000a00 */
[----:B-1----:R1:W5:Y:S01]  /*0140*/  LDG.E R41, desc[UR4][R2.64] ;  /* 0x0000000402297981 */ /* 0x002362000c1e1900 */
[----:B------:R-:W-:Y:S01]  /*0150*/  HFMA2 R88, -RZ, RZ, 0, 5.9604644775390625e-08 ;  /* 0x00000001ff587431 */ /* 0x000fe200000001ff */
[----:B------:R-:W-:Y:S05]  /*0160*/  BRA `(.L_x_0) ;  /* 0x00000000000c7947 */ /* 0x000fea0003800000 */
.L_x_1:
[----:B------:R-:W1:Y:S01]  /*0170*/  LDCU UR4, c[0x0][0xc80] ;  /* 0x00019000ff0477ac */ /* 0x000e620008000800 */
[----:B------:R-:W-:Y:S01]  /*0180*/  HFMA2 R88, -RZ, RZ, 0, 5.9604644775390625e-08 ;  /* 0x00000001ff587431 */ /* 0x000fe200000001ff */
[----:B-1----:R-:W-:-:S07]  /*0190*/  MOV R41, UR4 ;  /* 0x0000000400297c02 */ /* 0x002fce0008000f00 */
.L_x_0:
[----:B------:R-:W2:Y:S02]  /*01a0*/  LDCU.64 UR4, c[0x0][0xcb0] ;  /* 0x00019600ff0477ac */ /* 0x000ea40008000a00 */
[----:B--2---:R-:W-:-:S04]  /*01b0*/  UISETP.NE.U32.AND UP0, UPT, UR4, URZ, UPT ;  /* 0x000000ff0400728c */ /* 0x004fc8000bf05070 */
[----:B------:R-:W-:-:S09]  /*01c0*/  UISETP.NE.AND.EX UP0, UPT, UR5, URZ, UPT, UP0 ;  /* 0x000000ff0500728c */ /* 0x000fd2000bf05300 */
[----:B------:R-:W-:Y:S05]  /*01d0*/  BRA.U UP0, `(.L_x_2) ;  /* 0x0000000100287547 */ /* 0x000fea000b800000 */
[----:B------:R-:W2:Y:S02]  /*01e0*/  LDCU.64 UR4, c[0x0][0xca8] ;  /* 0x00019500ff0477ac */ /* 0x000ea40008000a00 */
[----:B--2---:R-:W-:-:S04]  /*01f0*/  UISETP.NE.U32.AND UP0, UPT, UR4, URZ, UPT ;  /* 0x000000ff0400728c */ /* 0x004fc8000bf05070 */
[----:B------:R-:W-:-:S09]  /*0200*/  UISETP.NE.AND.EX UP0, UPT, UR5, URZ, UPT, UP0 ;  /* 0x000000ff0500728c */ /* 0x000fd2000bf05300 */
[----:B------:R-:W-:Y:S05]  /*0210*/  BRA.U !UP0, `(.L_x_3) ;  /* 0x0000000108107547 */ /* 0x000fea000b800000 */
[----:B------:R-:W2:Y:S01]  /*0220*/  LDC.64 R38, c[0x0][0xca8] ;  /* 0x00032a00ff267b82 */ /* 0x000ea20000000a00 */
[----:B------:R-:W2:Y:S02]  /*0230*/  LDCU.64 UR4, c[0x0][0x358] ;  /* 0x00006b00ff0477ac */ /* 0x000ea40008000a00 */
[----:B--2---:R2:W5:Y:S01]  /*0240*/  LDG.E R38, desc[UR4][R38.64] ;  /* 0x0000000426267981 */ /* 0x004562000c1e1900 */
[----:B------:R-:W-:Y:S05]  /*0250*/  BRA `(.L_x_2) ;  /* 0x0000000000087947 */ /* 0x000fea0003800000 */
.L_x_3:
[----:B------:R-:W2:Y:S02]  /*0260*/  LDCU UR4, c[0x0][0xca0] ;  /* 0x00019400ff0477ac */ /* 0x000ea40008000800 */
[----:B--2---:R-:W-:Y:S02]  /*0270*/  MOV R38, UR4 ;  /* 0x0000000400267c02 */ /* 0x004fe40008000f00 */
.L_x_2:
[----:B------:R-:W-:Y:S01]  /*0280*/  IMAD.U32 R0, RZ, RZ, UR19 ;  /* 0x00000013ff007e24 */ /* 0x000fe2000f8e00ff */
[----:B------:R-:W-:Y:S04]  /*0290*/  BSSY.RECONVERGENT B0, `(.L_x_4) ;  /* 0x0000012000007945 */ /* 0x000fe80003800200 */
[C---:B------:R-:W-:Y:S02]  /*02a0*/  ISETP.NE.OR P3, PT, R0.reuse, 0x1, !P0 ;  /* 0x000000010000780c */ /* 0x040fe40004765670 */
[----:B------:R-:W-:-:S11]  /*02b0*/  ISETP.NE.OR P2, PT, R0, 0x3, !P0 ;  /* 0x000000030000780c */ /* 0x000fd60004745670 */
[----:B------:R-:W-:Y:S05]  /*02c0*/  @P3 BRA `(.L_x_5) ;  /* 0x0000000000383947 */ /* 0x000fea0003800000 */
[----:B------:R-:W3:Y:S02]  /*02d0*/  LDCU.64 UR4, c[0x0][0x348] ;  /* 0x00006900ff0477ac */ /* 0x000ee40008000a00 */
[----:B---3--:R-:W-:Y:S02]  /*02e0*/  UIADD3 UR10, UP3, UPT, UR4, 0x80, URZ ;  /* 0x00000080040a7890 */ /* 0x008fe4000ff7e0ff */
[----:B------:R-:W-:Y:S02]  /*02f0*/  UIADD3 UR8, UP2, UPT, UR4, 0x180, URZ ;  /* 0x0000018004087890 */ /* 0x000fe4000ff5e0ff */
[----:B------:R-:W-:Y:S02]  /*0300*/  UIADD3 UR6, UP1, UPT, UR4, 0x280, URZ ;  /* 0x0000028004067890 */ /* 0x000fe4000ff3e0ff */
[----:B------:R-:W-:Y:S02]  /*0310*/  UIADD3 UR4, UP0, UPT, UR4, 0x380, URZ ;  /* 0x0000038004047890 */ /* 0x000fe4000ff1e0ff */
[----:B------:R-:W-:-:S02]  /*0320*/  UIADD3.X UR11, UPT, UPT, URZ, UR5, URZ, UP3, !UPT ;  /* 0x00000005ff0b7290 */ /* 0x000fc40009ffe4ff */
[----:B------:R-:W-:Y:S02]  /*0330*/  UIADD3.X UR9, UPT, UPT, URZ, UR5, URZ, UP2, !UPT ;  /* 0x00000005ff097290 */ /* 0x000fe400097fe4ff */
[----:B------:R-:W-:Y:S02]  /*0340*/  UIADD3.X UR7, UPT, UPT, URZ, UR5, URZ, UP1, !UPT ;  /* 0x00000005ff077290 */ /* 0x000fe40008ffe4ff */
[----:B------:R-:W-:-:S03]  /*0350*/  UIADD3.X UR5, UPT, UPT, URZ, UR5, URZ, UP0, !UPT ;  /* 0x00000005ff057290 */ /* 0x000fc600087fe4ff */
[----:B------:R3:W-:Y:S02]  /*0360*/  UTMACCTL.PF [UR10] ;  /* 0x000000000a0079b9 */ /* 0x0007e40008040000 */
[----:B------:R3:W-:Y:S02]  /*0370*/  UTMACCTL.PF [UR8] ;  /* 0x00000000080079b9 */ /* 0x0007e40008040000 */
[----:B------:R3:W-:Y:S02]  /*0380*/  UTMACCTL.PF [UR6] ;  /* 0x00000000060079b9 */ /* 0x0007e40008040000 */
[----:B------:R3:W-:Y:S02]  /*0390*/  UTMACCTL.PF [UR4] ;  /* 0x00000000040079b9 */ /* 0x0007e40008040000 */
[----:B---3--:R-:W-:Y:S01]  /*03a0*/  NOP ;  /* 0x0000000000007918 */ /* 0x008fe20000000000 */
.L_x_5:
[----:B------:R-:W-:Y:S05]  /*03b0*/  BSYNC.RECONVERGENT B0 ;  /* 0x0000000000007941 */ /* 0x000fea0003800200 */
.L_x_4:
[----:B------:R-:W-:Y:S04]  /*03c0*/  BSSY.RECONVERGENT B0, `(.L_x_6) ;  /* 0x000000a000007945 */ /* 0x000fe80003800200 */
[----:B------:R-:W-:Y:S05]  /*03d0*/  @P2 BRA `(.L_x_7) ;  /* 0x0000000000202947 */ /* 0x000fea0003800000 */
[----:B------:R-:W3:Y:S02]  /*03e0*/  LDCU.64 UR4, c[0x0][0x348] ;  /* 0x00006900ff0477ac */ /* 0x000ee40008000a00 */
[----:B---3--:R-:W-:Y:S02]  /*03f0*/  UIADD3 UR6, UP1, UPT, UR4, 0x980, URZ ;  /* 0x0000098004067890 */ /* 0x008fe4000ff3e0ff */
[----:B------:R-:W-:Y:S02]  /*0400*/  UIADD3 UR4, UP0, UPT, UR4, 0xa80, URZ ;  /* 0x00000a8004047890 */ /* 0x000fe4000ff1e0ff */
[----:B------:R-:W-:Y:S02]  /*0410*/  UIADD3.X UR7, UPT, UPT, URZ, UR5, URZ, UP1, !UPT ;  /* 0x00000005ff077290 */ /* 0x000fe40008ffe4ff */
[----:B------:R-:W-:-:S07]  /*0420*/  UIADD3.X UR5, UPT, UPT, URZ, UR5, URZ, UP0, !UPT ;  /* 0x00000005ff057290 */ /* 0x000fce00087fe4ff */
[----:B------:R3:W-:Y:S02]  /*0430*/  UTMACCTL.PF [UR6] ;  /* 0x00000000060079b9 */ /* 0x0007e40008040000 */
[----:B------:R3:W-:Y:S02]  /*0440*/  UTMACCTL.PF [UR4] ;  /* 0x00000000040079b9 */ /* 0x0007e40008040000 */
[----:B---3--:R-:W-:Y:S01]  /*0450*/  NOP ;  /* 0x0000000000007918 */ /* 0x008fe20000000000 */
.L_x_7:
[----:B------:R-:W-:Y:S05]  /*0460*/  BSYNC.RECONVERGENT B0 ;  /* 0x0000000000007941 */ /* 0x000fea0003800200 */
.L_x_6:
[----:B------:R-:W3:Y:S01]  /*0470*/  LDCU.64 UR4, c[0x0][0xc88] ;  /* 0x00019100ff0477ac */ /* 0x000ee20008000a00 */
[----:B------:R-:W-:Y:S01]  /*0480*/  ISETP.NE.AND.EX P1, PT, RZ, UR13, PT, P1 ;  /* 0x0000000dff007c0c */ /* 0x000fe2000bf25310 */
[----:B------:R-:W-:Y:S01]  /*0490*/  UPLOP3.LUT UP3, UPT, UPT, UPT, UPT, 0x80, 0x8 ;  /* 0x000000000008789c */ /* 0x000fe20003f6f070 */
[----:B---3--:R-:W-:-:S04]  /*04a0*/  ISETP.NE.U32.AND P2, PT, RZ, UR4, PT ;  /* 0x00000004ff007c0c */ /* 0x008fc8000bf45070 */
[----:B------:R-:W-:-:S13]  /*04b0*/  ISETP.NE.AND.EX P2, PT, RZ, UR5, PT, P2 ;  /* 0x00000005ff007c0c */ /* 0x000fda000bf45320 */
[----:B------:R-:W-:Y:S05]  /*04c0*/  @P2 BRA P1, `(.L_x_8) ;  /* 0x0000000000282947 */ /* 0x000fea0000800000 */
[----:B------:R-:W-:Y:S01]  /*04d0*/  UISETP.NE.U32.AND UP0, UPT, UR12, URZ, UPT ;  /* 0x000000ff0c00728c */ /* 0x000fe2000bf05070 */
[----:B-----5:R-:W-:Y:S01]  /*04e0*/  FSETP.NEU.AND P1, PT, R41, RZ, PT ;  /* 0x000000ff2900720b */ /* 0x020fe20003f2d000 */
[----:B------:R-:W-:Y:S02]  /*04f0*/  UISETP.NE.U32.AND UP2, UPT, UR4, URZ, UPT ;  /* 0x000000ff0400728c */ /* 0x000fe4000bf45070 */
[----:B------:R-:W-:Y:S02]  /*0500*/  UISETP.NE.AND.EX UP1, UPT, UR13, URZ, UPT, UP0 ;  /* 0x000000ff0d00728c */ /* 0x000fe4000bf25300 */
[----:B------:R-:W-:-:S04]  /*0510*/  UISETP.NE.AND.EX UP0, UPT, UR5, URZ, UPT, UP2 ;  /* 0x000000ff0500728c */ /* 0x000fc8000bf05320 */
[----:B------:R-:W-:-:S04]  /*0520*/  USEL UR4, URZ, 0xffffffff, UP0 ;  /* 0xffffffffff047887 */ /* 0x000fc80008000000 */
[----:B------:R-:W-:Y:S01]  /*0530*/  VOTEU.ANY UP0, P1 ;  /* 0x0000000000ff7886 */ /* 0x000fe20000800100 */
[----:B------:R-:W-:-:S04]  /*0540*/  @!UP1 USEL UR4, URZ, 0xffffffff, UP0 ;  /* 0xffffffffff049887 */ /* 0x000fc80008000000 */
[----:B------:R-:W-:-:S04]  /*0550*/  ULOP3.LUT UR4, UR4, 0x1, URZ, 0xc0, !UPT ;  /* 0x0000000104047892 */ /* 0x000fc8000f8ec0ff */
[----:B------:R-:W-:-:S11]  /*0560*/  UISETP.NE.U32.AND UP3, UPT, UR4, 0x1, UPT ;  /* 0x000000010400788c */ /* 0x000fd6000bf65070 */
.L_x_8:
[----:B------:R-:W3:Y:S01]  /*0570*/  SHFL.IDX PT, R0, R89, RZ, 0x1f ;  /* 0x00001fff59007589 */ /* 0x000ee200000e0000 */
[----:B------:R-:W-:-:S04]  /*0580*/  UISETP.NE.AND UP0, UPT, UR19, 0x2, UPT ;  /* 0x000000021300788c */ /* 0x000fc8000bf05270 */
[----:B------:R-:W-:Y:S02]  /*0590*/  UISETP.EQ.AND UP1, UPT, UR57, URZ, !UP0 ;  /* 0x000000ff3900728c */ /* 0x000fe4000c722270 */
[----:B------:R-:W-:-:S04]  /*05a0*/  USEL UR51, URZ, 0x1, UP0 ;  /* 0x00000001ff337887 */ /* 0x000fc80008000000 */
[----:B------:R-:W-:Y:S02]  /*05b0*/  PLOP3.LUT P4, PT, P0, PT, UP1, 0x80, 0x8 ;  /* 0x000000000008781c */ /* 0x000fe4000078f018 */
[----:B---3--:R-:W-:-:S13]  /*05c0*/  ISETP.NE.AND P1, PT, R0, RZ, PT ;  /* 0x000000ff0000720c */ /* 0x008fda0003f25270 */
[----:B------:R-:W-:Y:S05]  /*05d0*/  @P1 BRA `(.L_x_9) ;  /* 0x0000000000c01947 */ /* 0x000fea0003800000 */
[----:B------:R-:W-:Y:S01]  /*05e0*/  ELECT P1, URZ, PT ;  /* 0x0000000000ff782f */ /* 0x000fe20003820000 */
[----:B------:R-:W-:-:S12]  /*05f0*/  BSSY.RECONVERGENT B0, `(.L_x_9) ;  /* 0x000002e000007945 */ /* 0x000fd80003800200 */
[----:B------:R-:W-:Y:S05]  /*0600*/  @!P1 BRA `(.L_x_10) ;  /* 0x0000000000b09947 */ /* 0x000fea0003800000 */
[----:B------:R-:W-:Y:S01]  /*0610*/  UMOV UR4, 0x400 ;  /* 0x0000040000047882 */ /* 0x000fe20000000000 */
[----:B------:R-:W-:Y:S01]  /*0620*/  UMOV UR8, 0x1 ;  /* 0x0000000100087882 */ /* 0x000fe20000000000 */
[----:B------:R-:W-:Y:S01]  /*0630*/  UMOV UR6, 0x5 ;  /* 0x0000000500067882 */ /* 0x000fe20000000000 */
[----:B------:R-:W-:Y:S02]  /*0640*/  ULEA UR4, UR60, UR4, 0x18 ;  /* 0x000000043c047291 */ /* 0x000fe4000f8ec0ff */
[----:B------:R-:W-:-:S04]  /*0650*/  UIADD3 UR8, UPT, UPT, -UR8, 0x100000, URZ ;  /* 0x0010000008087890 */ /* 0x000fc8000fffe1ff */
[----:B------:R-:W-:Y:S02]  /*0660*/  USHF.L.U32 UR9, UR8, 0xb, URZ ;  /* 0x0000000b08097899 */ /* 0x000fe400080006ff */
[----:B------:R-:W-:Y:S02]  /*0670*/  USHF.L.U32 UR8, UR8, 0x1, URZ ;  /* 0x0000000108087899 */ /* 0x000fe400080006ff */
[----:B------:R-:W-:-:S04]  /*0680*/  UIADD3 UR6, UPT, UPT, -UR6, 0x100000, URZ ;  /* 0x0010000006067890 */ /* 0x000fc8000fffe1ff */
[----:B------:R-:W-:Y:S02]  /*0690*/  USHF.L.U32 UR7, UR6, 0xb, URZ ;  /* 0x0000000b06077899 */ /* 0x000fe400080006ff */
[----:B------:R-:W-:Y:S01]  /*06a0*/  USHF.L.U32 UR6, UR6, 0x1, URZ ;  /* 0x0000000106067899 */ /* 0x000fe200080006ff */
[----:B------:R-:W3:Y:S03]  /*06b0*/  FENCE.VIEW.ASYNC.S ;  /* 0x00000000000073c6 */ /* 0x000ee60000000000 */
[----:B---3--:R3:W4:Y:S08]  /*06c0*/  SYNCS.EXCH.64 URZ, [UR4], UR8 ;  /* 0x0000000804ff75b2 */ /* 0x0087300008000100 */
[----:B------:R3:W1:Y:S01]  /*06d0*/  SYNCS.EXCH.64 URZ, [UR4+0x80], UR6 ;  /* 0x0000800604ff75b2 */ /* 0x0006620008000100 */
        /* <DEDUP_REMOVED lines=29> */
[----:B------:R3:W1:Y:S02]  /*08b0*/  SYNCS.EXCH.64 URZ, [UR4+0xf8], UR6 ;  /* 0x0000f80604ff75b2 */ /* 0x0006640008000100 */
[----:B---34-:R-:W-:Y:S01]  /*08c0*/  NOP ;  /* 0x0000000000007918 */ /* 0x018fe20000000000 */
.L_x_10:
[----:B------:R-:W-:Y:S05]  /*08d0*/  BSYNC.RECONVERGENT B0 ;  /* 0x0000000000007941 */ /* 0x000fea0003800200 */
.L_x_9:
[----:B------:R-:W3:Y:S01]  /*08e0*/  SHFL.IDX PT, R0, R89, RZ, 0x1f ;  /* 0x00001fff59007589 */ /* 0x000ee200000e0000 */
[----:B------:R-:W-:Y:S01]  /*08f0*/  NOP ;  /* 0x0000000000007918 */ /* 0x000fe20000000000 */
[----:B---3--:R-:W-:-:S13]  /*0900*/  ISETP.NE.AND P1, PT, R0, 0x1, PT ;  /* 0x000000010000780c */ /* 0x008fda0003f25270 */
[----:B------:R-:W-:Y:S05]  /*0910*/  @P1 BRA `(.L_x_11) ;  /* 0x00000000004c1947 */ /* 0x000fea0003800000 */
        /* <DEDUP_REMOVED lines=10> */
[----:B------:R-:W-:Y:S01]  /*09c0*/  ELECT P1, URZ, PT ;  /* 0x0000000000ff782f */ /* 0x000fe20003820000 */
[----:B------:R-:W3:Y:S02]  /*09d0*/  FENCE.VIEW.ASYNC.S ;  /* 0x00000000000073c6 */ /* 0x000ee40000000000 */
[----:B---3--:R3:W4:Y:S08]  /*09e0*/  SYNCS.EXCH.64 URZ, [UR4+0x100], UR8 ;  /* 0x0001000804ff75b2 */ /* 0x0087300008000100 */
[----:B------:R3:W1:Y:S01]  /*09f0*/  SYNCS.EXCH.64 URZ, [UR4+0x118], UR6 ;  /* 0x0001180604ff75b2 */ /* 0x0006620008000100 */
[----:B------:R3:W1:Y:S01]  /*0a00*/  SYNCS.EXCH.64 URZ, [UR4+0x108], UR8 ;  /* 0x0001080804ff75b2 */ /* 0x0006620008000100 */
[----:B------:R3:W1:Y:S01]  /*0a10*/  SYNCS.EXCH.64 URZ, [UR4+0x120], UR6 ;  /* 0x0001200604ff75b2 */ /* 0x0006620008000100 */
[----:B------:R3:W1:Y:S01]  /*0a20*/  SYNCS.EXCH.64 URZ, [UR4+0x110], UR8 ;  /* 0x0001100804ff75b2 */ /* 0x0006620008000100 */
[----:B------:R3:W1:Y:S01]  /*0a30*/  SYNCS.EXCH.64 URZ, [UR4+0x128], UR6 ;  /* 0x0001280604ff75b2 */ /* 0x0006620008000100 */
[----:B------:R-:W-:Y:S01]  /*0a40*/  NOP ;  /* 0x0000000000007918 */ /* 0x000fe20000000000 */
.L_x_11:
[----:B------:R-:W2:Y:S01]  /*0a50*/  SHFL.IDX PT, R0, R89, RZ, 0x1f ;  /* 0x00001fff59007589 */ /* 0x000ea200000e0000 */
[----:B------:R-:W-:Y:S01]  /*0a60*/  NOP ;  /* 0x0000000000007918 */ /* 0x000fe20000000000 */
[----:B--2---:R-:W-:-:S13]  /*0a70*/  ISETP.NE.AND P1, PT, R0, 0x3, PT ;  /* 0x000000030000780c */ /* 0x004fda0003f25270 */
[----:B------:R-:W-:Y:S05]  /*0a80*/  @P1 BRA `(.L_x_12) ;  /* 0x00000000002c1947 */ /* 0x000fea0003800000 */
[----:B---3--:R-:W-:Y:S01]  /*0a90*/  UMOV UR6, 0x400 ;  /* 0x0000040000067882 */ /* 0x008fe20000000000 */
[----:B------:R-:W-:Y:S01]  /*0aa0*/  UMOV UR4, 0x20 ;  /* 0x0000002000047882 */ /* 0x000fe20000000000 */
[----:B------:R-:W-:Y:S02]  /*0ab0*/  ULEA UR6, UR60, UR6, 0x18 ;  /* 0x000000063c067291 */ /* 0x000fe4000f8ec0ff */
[----:B------:R-:W-:-:S04]  /*0ac0*/  UIADD3 UR4, UPT, UPT, -UR4, 0x100000, URZ ;  /* 0x0010000004047890 */ /* 0x000fc8000fffe1ff */
[----:B------:R-:W-:Y:S02]  /*0ad0*/  USHF.L.U32 UR5, UR4, 0xb, URZ ;  /* 0x0000000b04057899 */ /* 0x000fe400080006ff */
[----:B------:R-:W-:Y:S01]  /*0ae0*/  USHF.L.U32 UR4, UR4, 0x1, URZ ;  /* 0x0000000104047899 */ /* 0x000fe200080006ff */
[----:B------:R-:W-:Y:S01]  /*0af0*/  ELECT P1, URZ, PT ;  /* 0x0000000000ff782f */ /* 0x000fe20003820000 */
[----:B------:R-:W2:Y:S10]  /*0b00*/  FENCE.VIEW.ASYNC.S ;  /* 0x00000000000073c6 */ /* 0x000eb40000000000 */
[----:B--2---:R2:W3:Y:S01]  /*0b10*/  SYNCS.EXCH.64 URZ, [UR6+0x130], UR4 ;  /* 0x0001300406ff75b2 */ /* 0x0044e20008000100 */
[----:B------:R2:W1:Y:S01]  /*0b20*/  SYNCS.EXCH.64 URZ, [UR6+0x138], UR4 ;  /* 0x0001380406ff75b2 */ /* 0x0004620008000100 */
[----:B------:R-:W-:Y:S01]  /*0b30*/  NOP ;  /* 0x0000000000007918 */ /* 0x000fe20000000000 */
.L_x_12:
[----:B------:R-:W4:Y:S01]  /*0b40*/  SHFL.IDX PT, R0, R89, RZ, 0x1f ;  /* 0x00001fff59007589 */ /* 0x000f2200000e0000 */
[----:B------:R-:W-:Y:S01]  /*0b50*/  NOP ;  /* 0x0000000000007918 */ /* 0x000fe20000000000 */
[----:B----4-:R-:W-:-:S13]  /*0b60*/  ISETP.NE.AND P1, PT, R0, 0x4, PT ;  /* 0x000000040000780c */ /* 0x010fda0003f25270 */
[----:B------:R-:W-:Y:S05]  /*0b70*/  @P1 BRA `(.L_x_13) ;  /* 0x0000000000481947 */ /* 0x000fea0003800000 */
[----:B--23--:R-:W-:Y:S01]  /*0b80*/  UMOV UR4, 0xe20 ;  /* 0x00000e2000047882 */ /* 0x00cfe20000000000 */
[----:B------:R-:W-:Y:S01]  /*0b90*/  UMOV UR6, 0x400 ;  /* 0x0000040000067882 */ /* 0x000fe20000000000 */
[----:B------:R-:W-:Y:S01]  /*0ba0*/  USEL UR4, UR4, 0xc20, UP3 ;  /* 0x00000c2004047887 */ /* 0x000fe20009800000 */
        /* <DEDUP_REMOVED lines=9> */
[----:B------:R-:W2:Y:S02]  /*0c40*/  FENCE.VIEW.ASYNC.S ;  /* 0x00000000000073c6 */ /* 0x000ea40000000000 */
[----:B--2---:R4:W2:Y:S08]  /*0c50*/  SYNCS.EXCH.64 URZ, [UR6+0x140], UR8 ;  /* 0x0001400806ff75b2 */ /* 0x0048b00008000100 */
[----:B------:R4:W3:Y:S01]  /*0c60*/  SYNCS.EXCH.64 URZ, [UR6+0x150], UR4 ;  /* 0x0001500406ff75b2 */ /* 0x0008e20008000100 */
[----:B------:R4:W1:Y:S01]  /*0c70*/  SYNCS.EXCH.64 URZ, [UR6+0x148], UR8 ;  /* 0x0001480806ff75b2 */ /* 0x0008620008000100 */
[----:B------:R4:W1:Y:S02]  /*0c80*/  SYNCS.EXCH.64 URZ, [UR6+0x158], UR4 ;  /* 0x0001580406ff75b2 */ /* 0x0008640008000100 */
[----:B----4-:R-:W-:Y:S01]  /*0c90*/  NOP ;  /* 0x0000000000007918 */ /* 0x010fe20000000000 */
.L_x_13:
[----:B------:R-:W4:Y:S01]  /*0ca0*/  SHFL.IDX PT, R0, R89, RZ, 0x1f ;  /* 0x00001fff59007589 */ /* 0x000f2200000e0000 */
[----:B------:R-:W-:Y:S01]  /*0cb0*/  NOP ;  /* 0x0000000000007918 */ /* 0x000fe20000000000 */
[----:B----4-:R-:W-:-:S13]  /*0cc0*/  ISETP.NE.AND P1, PT, R0, 0x5, PT ;  /* 0x000000050000780c */ /* 0x010fda0003f25270 */
[----:B------:R-:W-:Y:S05]  /*0cd0*/  @P1 BRA `(.L_x_14) ;  /* 0x0000000000441947 */ /* 0x000fea0003800000 */
[----:B--23--:R-:W-:Y:S01]  /*0ce0*/  UMOV UR4, 0x400 ;  /* 0x0000040000047882 */ /* 0x00cfe20000000000 */
        /* <DEDUP_REMOVED lines=16> */
.L_x_14:
[----:B------:R-:W4:Y:S01]  /*0df0*/  SHFL.IDX PT, R0, R89, RZ, 0x1f ;  /* 0x00001fff59007589 */ /* 0x000f2200000e0000 */
[----:B------:R-:W-:Y:S01]  /*0e00*/  ISETP.NE.OR P0, PT, RZ, UR19, !P0 ;  /* 0x00000013ff007c0c */ /* 0x000fe2000c705670 */
[----:B------:R-:W-:Y:S01]  /*0e10*/  NOP ;  /* 0x0000000000007918 */ /* 0x000fe20000000000 */
[----:B----4-:R-:W-:-:S13]  /*0e20*/  ISETP.NE.AND P1, PT, R0, 0x3, PT ;  /* 0x000000030000780c */ /* 0x010fda0003f25270 */
[----:B------:R-:W-:Y:S05]  /*0e30*/  @P1 BRA `(.L_x_15) ;  /* 0x0000000000341947 */ /* 0x000fea0003800000 */
[----:B--23--:R-:W-:Y:S01]  /*0e40*/  UMOV UR4, 0x400 ;  /* 0x0000040000047882 */ /* 0x00cfe20000000000 */
[----:B------:R-:W-:Y:S01]  /*0e50*/  UMOV UR6, 0x20 ;  /* 0x0000002000067882 */ /* 0x000fe20000000000 */
[----:B------:R-:W-:Y:S02]  /*0e60*/  ULEA UR4, UR60, UR4, 0x18 ;  /* 0x000000043c047291 */ /* 0x000fe4000f8ec0ff */
[----:B------:R-:W-:-:S04]  /*0e70*/  UIADD3 UR6, UPT, UPT, -UR6, 0x100000, URZ ;  /* 0x0010000006067890 */ /* 0x000fc8000fffe1ff */
[----:B------:R-:W-:Y:S02]  /*0e80*/  USHF.L.U32 UR7, UR6, 0xb, URZ ;  /* 0x0000000b06077899 */ /* 0x000fe400080006ff */
[----:B------:R-:W-:Y:S01]  /*0e90*/  USHF.L.U32 UR6, UR6, 0x1, URZ ;  /* 0x0000000106067899 */ /* 0x000fe200080006ff */
[----:B------:R-:W-:Y:S01]  /*0ea0*/  ELECT P1, URZ, PT ;  /* 0x0000000000ff782f */ /* 0x000fe20003820000 */
[----:B------:R-:W2:Y:S10]  /*0eb0*/  FENCE.VIEW.ASYNC.S ;  /* 0x00000000000073c6 */ /* 0x000eb40000000000 */
[----:B--2---:R4:W2:Y:S01]  /*0ec0*/  SYNCS.EXCH.64 URZ, [UR4+0x180], UR6 ;  /* 0x0001800604ff75b2 */ /* 0x0048a20008000100 */
[----:B------:R4:W3:Y:S01]  /*0ed0*/  SYNCS.EXCH.64 URZ, [UR4+0x190], UR6 ;  /* 0x0001900604ff75b2 */ /* 0x0008e20008000100 */
[----:B------:R4:W1:Y:S01]  /*0ee0*/  SYNCS.EXCH.64 URZ, [UR4+0x188], UR6 ;  /* 0x0001880604ff75b2 */ /* 0x0008620008000100 */
[----:B------:R4:W1:Y:S02]  /*0ef0*/  SYNCS.EXCH.64 URZ, [UR4+0x198], UR6 ;  /* 0x0001980604ff75b2 */ /* 0x0008640008000100 */
[----:B----4-:R-:W-:Y:S01]  /*0f00*/  NOP ;  /* 0x0000000000007918 */ /* 0x010fe20000000000 */
.L_x_15:
[----:B------:R-:W-:Y:S01]  /*0f10*/  VOTEU.ALL UP0, P0 ;  /* 0x0000000000ff7886 */ /* 0x000fe20000000000 */
[----:B--23--:R-:W-:Y:S01]  /*0f20*/  UMOV UR4, 0x20 ;  /* 0x0000002000047882 */ /* 0x00cfe20000000000 */
[----:B------:R-:W2:Y:S01]  /*0f30*/  LDCU UR32, c[0x0][0x36c] ;  /* 0x00006d80ff2077ac */ /* 0x000ea20008000800 */
[----:B------:R-:W-:Y:S01]  /*0f40*/  NOP ;  /* 0x0000000000007918 */ /* 0x000fe20000000000 */
[----:B------:R-:W-:Y:S01]  /*0f50*/  LOP3.LUT R0, R95, 0x1f, RZ, 0xc0, !PT ;  /* 0x0000001f5f007812 */ /* 0x000fe200078ec0ff */
[----:B------:R-:W-:Y:S01]  /*0f60*/  @!UP0 UMOV UR6, 0x400 ;  /* 0x0000040000068882 */ /* 0x000fe20000000000 */
[----:B------:R-:W-:-:S04]  /*0f70*/  @!UP0 UIADD3 UR4, UPT, UPT, -UR4, 0x100000, URZ ;  /* 0x0010000004048890 */ /* 0x000fc8000fffe1ff */
[----:B------:R-:W-:Y:S02]  /*0f80*/  @!UP0 USHF.L.U32 UR5, UR4, 0xb, URZ ;  /* 0x0000000b04058899 */ /* 0x000fe400080006ff */
[----:B------:R-:W-:Y:S02]  /*0f90*/  @!UP0 USHF.L.U32 UR4, UR4, 0x1, URZ ;  /* 0x0000000104048899 */ /* 0x000fe400080006ff */
[----:B------:R-:W-:Y:S01]  /*0fa0*/  @!UP0 ULEA UR6, UR60, UR6, 0x18 ;  /* 0x000000063c068291 */ /* 0x000fe2000f8ec0ff */
[----:B------:R-:W-:Y:S01]  /*0fb0*/  VOTEU.ALL UP0, P0 ;  /* 0x0000000000ff7886 */ /* 0x000fe20000000000 */
[----:B------:R-:W-:Y:S02]  /*0fc0*/  UISETP.NE.AND UP4, UPT, UR19, URZ, UPT ;  /* 0x000000ff1300728c */ /* 0x000fe4000bf85270 */
[----:B--2---:R-:W-:Y:S01]  /*0fd0*/  UISETP.EQ.U32.AND UP1, UPT, UR32, 0x1, UPT ;  /* 0x000000012000788c */ /* 0x004fe2000bf22070 */
[----:B------:R-:W2:Y:S07]  /*0fe0*/  FENCE.VIEW.ASYNC.S ;  /* 0x00000000000073c6 */ /* 0x000eae0000000000 */
[----:B--2---:R2:W3:Y:S01]  /*0ff0*/  @!UP0 SYNCS.EXCH.64 URZ, [UR6+0x1a0], UR4 ;  /* 0x0001a00406ff85b2 */ /* 0x0044e20008000100 */
[----:B------:R-:W-:Y:S05]  /*1000*/  BRA.U !UP1, `(.L_x_16) ;  /* 0x0000000109087547 */ /* 0x000fea000b800000 */
[----:B-1-3--:R-:W-:Y:S01]  /*1010*/  UCGABAR_ARV ;  /* 0x00000000000079c7 */ /* 0x00afe20008000000 */
[----:B------:R-:W-:Y:S05]  /*1020*/  BRA `(.L_x_17) ;  /* 0x0000000000047947 */ /* 0x000fea0003800000 */
.L_x_16:
[----:B-1-3--:R-:W-:Y:S01]  /*1030*/  NOP ;  /* 0x0000000000007918 */ /* 0x00afe20000000000 */
.L_x_17:
[----:B------:R-:W1:Y:S01]  /*1040*/  S2UR UR70, SR_CTAID.X ;  /* 0x00000000004679c3 */ /* 0x000e620000002500 */
[----:B------:R-:W-:-:S05]  /*1050*/  CS2R.32 R91, SR_CgaSize ;  /* 0x00000000005b7805 */ /* 0x000fca0000008a00 */
[----:B------:R-:W-:-:S05]  /*1060*/  IMAD R91, R91, -0xa0, RZ ;  /* 0xffffff605b5b7824 */ /* 0x000fca00078e02ff */
[----:B------:R-:W-:-:S14]  /*1070*/  R2UR UR11, R91 ;  /* 0x000000005b0b72ca */ /* 0x000fdc00000e0000 */
[----:B------:R-:W3:Y:S01]  /*1080*/  LDCU UR11, c[0x0][UR11+0x2b0] ;  /* 0x000056000b0b77ac */ /* 0x000ee20008000800 */
[----:B------:R-:W-:-:S05]  /*1090*/  CS2R.32 R91, SR_CgaSize ;  /* 0x00000000005b7805 */ /* 0x000fca0000008a00 */
[----:B------:R-:W-:-:S05]  /*10a0*/  IMAD R91, R91, -0xa0, RZ ;  /* 0xffffff605b5b7824 */ /* 0x000fca00078e02ff */
[----:B------:R-:W-:-:S14]  /*10b0*/  R2UR UR12, R91 ;  /* 0x000000005b0c72ca */ /* 0x000fdc00000e0000 */
[----:B------:R-:W4:Y:S01]  /*10c0*/  LDCU UR12, c[0x0][UR12+0x2b4] ;  /* 0x000056800c0c77ac */ /* 0x000f220008000800 */
[----:B------:R-:W4:Y:S01]  /*10d0*/  S2UR UR9, SR_CTAID.Y ;  /* 0x00000000000979c3 */ /* 0x000f220000002600 */
[----:B--2---:R-:W-:Y:S02]  /*10e0*/  ULOP3.LUT UR6, UR60, 0x3, URZ, 0xc0, !UPT ;  /* 0x000000033c067892 */ /* 0x004fe4000f8ec0ff */
[----:B------:R-:W-:Y:S02]  /*10f0*/  USHF.R.U32.HI UR5, URZ, 0x1, UR60 ;  /* 0x00000001ff057899 */ /* 0x000fe4000801163c */
[----:B------:R-:W-:Y:S02]  /*1100*/  UISETP.GT.U32.AND UP2, UPT, UR6, 0xffff, UPT ;  /* 0x0000ffff0600788c */ /* 0x000fe4000bf44070 */
[----:B------:R-:W-:Y:S01]  /*1110*/  ULOP3.LUT UR8, UR60, 0xc, URZ, 0xc0, !UPT ;  /* 0x0000000c3c087892 */ /* 0x000fe2000f8ec0ff */
[----:B------:R-:W2:Y:S01]  /*1120*/  S2UR UR36, SR_CTAID.Z ;  /* 0x00000000002479c3 */ /* 0x000ea20000002700 */
[----:B------:R-:W-:Y:S01]  /*1130*/  USHF.R.U32.HI UR4, URZ, 0x2, UR60 ;  /* 0x00000002ff047899 */ /* 0x000fe2000801163c */
[----:B------:R-:W-:-:S05]  /*1140*/  CS2R.32 R91, SR_CgaSize ;  /* 0x00000000005b7805 */ /* 0x000fca0000008a00 */
[----:B------:R-:W-:-:S05]  /*1150*/  IMAD R91, R91, -0xa0, RZ ;  /* 0xffffff605b5b7824 */ /* 0x000fca00078e02ff */
[----:B------:R-:W-:-:S14]  /*1160*/  R2UR UR14, R91 ;  /* 0x000000005b0e72ca */ /* 0x000fdc00000e0000 */
[----:B------:R-:W2:Y:S01]  /*1170*/  LDCU UR14, c[0x0][UR14+0x2a0] ;  /* 0x000054000e0e77ac */ /* 0x000ea20008000800 */
[----:B------:R-:W-:-:S05]  /*1180*/  CS2R.32 R91, SR_CgaSize ;  /* 0x00000000005b7805 */ /* 0x000fca0000008a00 */
[----:B------:R-:W-:-:S05]  /*1190*/  IMAD R91, R91, -0xa0, RZ ;  /* 0xffffff605b5b7824 */ /* 0x000fca00078e02ff */
[----:B------:R-:W-:-:S14]  /*11a0*/  R2UR UR15, R91 ;  /* 0x000000005b0f72ca */ /* 0x000fdc00000e0000 */
[----:B------:R-:W2:Y:S01]  /*11b0*/  LDCU UR15, c[0x0][UR15+0x2a4] ;  /* 0x000054800f0f77ac */ /* 0x000ea20008000800 */
[----:B-1----:R-:W-:Y:S01]  /*11c0*/  I2FP.F32.U32 R3, UR70 ;  /* 0x0000004600037c45 */ /* 0x002fe20008201000 */
[----:B------:R-:W-:-:S04]  /*11d0*/  ULOP3.LUT UR67, UR5, 0x1, URZ, 0xc0, !UPT ;  /* 0x0000000105437892 */ /* 0x000fc8000f8ec0ff */
[----:B---3--:R-:W-:Y:S01]  /*11e0*/  FMUL R3, R3, UR11 ;  /* 0x0000000b03037c20 */ /* 0x008fe20008400000 */
[----:B------:R-:W-:Y:S01]  /*11f0*/  USEL UR41, UR6, 0xffff, !UP2 ;  /* 0x0000ffff06297887 */ /* 0x000fe2000d000000 */
[----:B----4-:R-:W-:Y:S01]  /*1200*/  I2FP.F32.U32 R2, UR9 ;  /* 0x0000000900027c45 */ /* 0x010fe20008201000 */
[----:B------:R-:W-:-:S03]  /*1210*/  UISETP.GT.U32.AND UP0, UPT, UR8, 0xffff, UPT ;  /* 0x0000ffff0800788c */ /* 0x000fc6000bf04070 */
[----:B------:R-:W1:Y:S01]  /*1220*/  F2I.U32.TRUNC.NTZ R3, R3 ;  /* 0x0000000300037305 */ /* 0x000e62000020f000 */
[----:B------:R-:W-:Y:S01]  /*1230*/  ULOP3.LUT UR66, UR4, 0x3, URZ, 0xc0, !UPT ;  /* 0x0000000304427892 */ /* 0x000fe2000f8ec0ff */
[----:B------:R-:W-:Y:S01]  /*1240*/  FMUL R2, R2, UR12 ;  /* 0x0000000c02027c20 */ /* 0x000fe20008400000 */
[----:B------:R-:W-:Y:S01]  /*1250*/  USEL UR4, UR8, 0xffff, !UP0 ;  /* 0x0000ffff08047887 */ /* 0x000fe2000c000000 */
[----:B------:R-:W3:Y:S04]  /*1260*/  LDCU UR24, c[0x0][0xf24] ;  /* 0x0001e480ff1877ac */ /* 0x000ee80008000800 */
[----:B------:R-:W4:Y:S01]  /*1270*/  F2I.U32.TRUNC.NTZ R2, R2 ;  /* 0x0000000200027305 */ /* 0x000f22000020f000 */
[----:B------:R-:W-:Y:S02]  /*1280*/  ULOP3.LUT UR4, UR4, 0xffff, URZ, 0xc0, !UPT ;  /* 0x0000ffff04047892 */ /* 0x000fe4000f8ec0ff */
[----:B------:R-:W-:Y:S01]  /*1290*/  ULOP3.LUT UR7, UR57, 0xc, UR60, 0xf8, !UPT ;  /* 0x0000000c39077892 */ /* 0x000fe2000f8ef83c */
[----:B------:R-:W-:Y:S01]  /*12a0*/  UMOV UR46, 0xf ;  /* 0x0000000f002e7882 */ /* 0x000fe20000000000 */
[----:B------:R-:W-:Y:S01]  /*12b0*/  USHF.L.U32 UR50, UR60, 0x8, URZ ;  /* 0x000000083c327899 */ /* 0x000fe200080006ff */
[----:B-1----:R-:W-:Y:S01]  /*12c0*/  R2UR UR5, R3 ;  /* 0x00000000030572ca */ /* 0x002fe200000e0000 */
[----:B------:R-:W-:Y:S01]  /*12d0*/  USHF.L.U32 UR46, UR46, UR4, URZ ;  /* 0x000000042e2e7299 */ /* 0x000fe200080006ff */
[----:B------:R-:W-:Y:S01]  /*12e0*/  PRMT R3, RZ, 0x7610, R3 ;  /* 0x00007610ff037816 */ /* 0x000fe20000000003 */
[----:B------:R-:W-:-:S02]  /*12f0*/  UISETP.GT.U32.AND UP1, UPT, UR7, 0xffff, UPT ;  /* 0x0000ffff0700788c */ /* 0x000fc4000bf24070 */
[----:B------:R-:W-:Y:S02]  /*1300*/  USHF.L.U32 UR48, UR60, 0x9, URZ ;  /* 0x000000093c307899 */ /* 0x000fe400080006ff */
[----:B------:R-:W-:Y:S01]  /*1310*/  USEL UR7, UR7, 0xffff, !UP1 ;  /* 0x0000ffff07077887 */ /* 0x000fe2000c800000 */
[----:B----4-:R-:W-:Y:S01]  /*1320*/  R2UR UR6, R2 ;  /* 0x00000000020672ca */ /* 0x010fe200000e0000 */
[----:B------:R-:W-:Y:S01]  /*1330*/  USHF.L.U32 UR52, UR60, 0x6, URZ ;  /* 0x000000063c347899 */ /* 0x000fe200080006ff */
[----:B------:R-:W-:Y:S01]  /*1340*/  PRMT R2, RZ, 0x7610, R2 ;  /* 0x00007610ff027816 */ /* 0x000fe20000000002 */
[----:B------:R-:W-:Y:S02]  /*1350*/  USHF.L.U32 UR18, UR60, 0x5, URZ ;  /* 0x000000053c127899 */ /* 0x000fe400080006ff */
[----:B------:R-:W-:Y:S02]  /*1360*/  UIADD3 UR5, UPT, UPT, -UR5, URZ, URZ ;  /* 0x000000ff05057290 */ /* 0x000fe4000fffe1ff */
[----:B------:R-:W-:-:S02]  /*1370*/  USHF.L.U32 UR10, UR60, 0x7, URZ ;  /* 0x000000073c0a7899 */ /* 0x000fc400080006ff */
[----:B--2---:R-:W-:Y:S02]  /*1380*/  UIMAD UR5, UR14, UR5, UR70 ;  /* 0x000000050e0572a4 */ /* 0x004fe4000f8e0246 */
[----:B------:R-:W-:Y:S02]  /*1390*/  ULOP3.LUT UR50, UR50, 0x300, URZ, 0xc0, !UPT ;  /* 0x0000030032327892 */ /* 0x000fe4000f8ec0ff */
[----:B------:R-:W-:Y:S02]  /*13a0*/  UIADD3 UR4, UPT, UPT, -UR6, URZ, URZ ;  /* 0x000000ff06047290 */ /* 0x000fe4000fffe1ff */
[----:B------:R-:W-:Y:S01]  /*13b0*/  ULOP3.LUT UR41, UR41, 0xffff, URZ, 0xc0, !UPT ;  /* 0x0000ffff29297892 */ /* 0x000fe2000f8ec0ff */
[----:B------:R-:W-:Y:S01]  /*13c0*/  IMAD.U32 R91, RZ, RZ, UR5 ;  /* 0x00000005ff5b7e24 */ /* 0x000fe2000f8e00ff */
[----:B------:R-:W-:Y:S02]  /*13d0*/  UIMAD UR4, UR15, UR4, UR9 ;  /* 0x000000040f0472a4 */ /* 0x000fe4000f8e0209 */
[----:B------:R-:W-:Y:S01]  /*13e0*/  ULOP3.LUT UR7, UR7, 0xffff, URZ, 0xc0, !UPT ;  /* 0x0000ffff07077892 */ /* 0x000fe2000f8ec0ff */
[----:B------:R-:W-:Y:S01]  /*13f0*/  UMOV UR13, 0x1111 ;  /* 0x00001111000d7882 */ /* 0x000fe20000000000 */
[----:B------:R-:W-:-:S02]  /*1400*/  UMOV UR47, 0x5 ;  /* 0x00000005002f7882 */ /* 0x000fc40000000000 */
[----:B------:R-:W-:Y:S01]  /*1410*/  IMAD.U32 R90, RZ, RZ, UR4 ;  /* 0x00000004ff5a7e24 */ /* 0x000fe2000f8e00ff */
[----:B------:R-:W-:Y:S01]  /*1420*/  ULOP3.LUT UR49, UR48, 0x1800, URZ, 0xc0, !UPT ;  /* 0x0000180030317892 */ /* 0x000fe2000f8ec0ff */
[----:B------:R-:W1:Y:S01]  /*1430*/  LDCU UR40, c[0x0][0xf24] ;  /* 0x0001e480ff2877ac */ /* 0x000e620008000800 */
[----:B------:R-:W2:Y:S01]  /*1440*/  LDCU UR31, c[0x0][0xf30] ;  /* 0x0001e600ff1f77ac */ /* 0x000ea20008000800 */
[----:B------:R-:W-:Y:S02]  /*1450*/  UISETP.NE.AND UP5, UPT, UR19, 0x2, UPT ;  /* 0x000000021300788c */ /* 0x000fe4000bfa5270 */
[----:B------:R-:W-:Y:S02]  /*1460*/  ULOP3.LUT UR30, UR70, 0x1, URZ, 0xc0, !UPT ;  /* 0x00000001461e7892 */ /* 0x000fe4000f8ec0ff */
[----:B------:R-:W-:Y:S02]  /*1470*/  ULOP3.LUT UR48, UR48, 0x400, URZ, 0xc0, !UPT ;  /* 0x0000040030307892 */ /* 0x000fe4000f8ec0ff */
[----:B------:R-:W-:Y:S01]  /*1480*/  ULOP3.LUT UR52, UR52, 0x300, URZ, 0xc0, !UPT ;  /* 0x0000030034347892 */ /* 0x000fe2000f8ec0ff */
[----:B------:R-:W-:Y:S01]  /*1490*/  UMOV UR26, UR70 ;  /* 0x00000046001a7c82 */ /* 0x000fe20008000000 */
[----:B---3--:R-:W-:Y:S01]  /*14a0*/  UISETP.GE.AND UP6, UPT, UR24, 0x1, UPT ;  /* 0x000000011800788c */ /* 0x008fe2000bfc6270 */
[----:B------:R-:W-:Y:S01]  /*14b0*/  UMOV UR25, UR9 ;  /* 0x0000000900197c82 */ /* 0x000fe20008000000 */
[----:B------:R-:W-:-:S02]  /*14c0*/  ULOP3.LUT UR18, UR18, 0x80, URZ, 0xc0, !UPT ;  /* 0x0000008012127892 */ /* 0x000fc4000f8ec0ff */
[----:B------:R-:W-:Y:S02]  /*14d0*/  ULOP3.LUT UR10, UR10, 0x80, URZ, 0xc0, !UPT ;  /* 0x000000800a0a7892 */ /* 0x000fe4000f8ec0ff */
[----:B------:R-:W-:Y:S02]  /*14e0*/  USHF.R.U32.HI UR56, URZ, 0x1, UR66 ;  /* 0x00000001ff387899 */ /* 0x000fe40008011642 */
[----:B------:R-:W-:Y:S02]  /*14f0*/  USHF.R.U32.HI UR53, URZ, 0x9, UR50 ;  /* 0x00000009ff357899 */ /* 0x000fe40008011632 */
[----:B------:R-:W-:Y:S02]  /*1500*/  USHF.L.U32 UR41, UR13, UR41, URZ ;  /* 0x000000290d297299 */ /* 0x000fe400080006ff */
[----:B------:R-:W-:Y:S01]  /*1510*/  USHF.L.U32 UR47, UR47, UR7, URZ ;  /* 0x000000072f2f7299 */ /* 0x000fe200080006ff */
[----:B-12---:R-:W-:Y:S11]  /*1520*/  BRA.U UP4, `(.L_x_18) ;  /* 0x0000000104b47547 */ /* 0x006ff6000b800000 */
[----:B------:R-:W-:Y:S02]  /*1530*/  R2UR UR20, R90 ;  /* 0x000000005a1472ca */ /* 0x000fe400000e0000 */
[----:B------:R-:W-:-:S11]  /*1540*/  R2UR UR21, R91 ;  /* 0x000000005b1572ca */ /* 0x000fd600000e0000 */
[----:B------:R-:W-:Y:S02]  /*1550*/  UISETP.NE.AND UP0, UPT, UR20, URZ, UPT ;  /* 0x000000ff1400728c */ /* 0x000fe4000bf05270 */
[----:B------:R-:W-:Y:S02]  /*1560*/  ULOP3.LUT UR4, UR21, 0x2, URZ, 0x3c, !UPT ;  /* 0x0000000215047892 */ /* 0x000fe4000f8e3cff */
[----:B------:R-:W-:Y:S02]  /*1570*/  UISETP.GT.U32.AND UP1, UPT, UR21, 0x1, UP0 ;  /* 0x000000011500788c */ /* 0x000fe40008724070 */
[----:B------:R-:W-:Y:S02]  /*1580*/  UISETP.NE.AND UP2, UPT, UR20, 0x1, UPT ;  /* 0x000000011400788c */ /* 0x000fe4000bf45270 */
[----:B------:R-:W-:Y:S02]  /*1590*/  UISETP.GT.U32.AND UP0, UPT, UR4, 0x1, UP0 ;  /* 0x000000010400788c */ /* 0x000fe40008704070 */
[----:B------:R-:W-:-:S02]  /*15a0*/  USEL UR7, URZ, 0x1, UP1 ;  /* 0x00000001ff077887 */ /* 0x000fc40008800000 */
[----:B------:R-:W-:Y:S02]  /*15b0*/  USEL UR8, URZ, 0x2, UP1 ;  /* 0x00000002ff087887 */ /* 0x000fe40008800000 */
[----:B------:R-:W-:Y:S02]  /*15c0*/  UISETP.GT.U32.AND UP1, UPT, UR21, 0x1, UP2 ;  /* 0x000000011500788c */ /* 0x000fe40009724070 */
[----:B------:R-:W-:Y:S02]  /*15d0*/  USEL UR13, URZ, 0x4, UP0 ;  /* 0x00000004ff0d7887 */ /* 0x000fe40008000000 */
[----:B------:R-:W-:Y:S02]  /*15e0*/  USEL UR16, URZ, 0x8, UP0 ;  /* 0x00000008ff107887 */ /* 0x000fe40008000000 */
[----:B------:R-:W-:Y:S02]  /*15f0*/  UISETP.GT.U32.AND UP0, UPT, UR4, 0x1, UP2 ;  /* 0x000000010400788c */ /* 0x000fe40009704070 */
[----:B------:R-:W-:-:S02]  /*1600*/  USEL UR6, URZ, 0x10, UP1 ;  /* 0x00000010ff067887 */ /* 0x000fc40008800000 */
[----:B------:R-:W-:Y:S02]  /*1610*/  USEL UR12, URZ, 0x20, UP1 ;  /* 0x00000020ff0c7887 */ /* 0x000fe40008800000 */
[----:B------:R-:W-:Y:S02]  /*1620*/  UISETP.NE.AND UP1, UPT, UR20, 0x2, UPT ;  /* 0x000000021400788c */ /* 0x000fe4000bf25270 */
[----:B------:R-:W-:Y:S02]  /*1630*/  USEL UR15, URZ, 0x40, UP0 ;  /* 0x00000040ff0f7887 */ /* 0x000fe40008000000 */
[----:B------:R-:W-:Y:S02]  /*1640*/  USEL UR17, URZ, 0x80, UP0 ;  /* 0x00000080ff117887 */ /* 0x000fe40008000000 */
[----:B------:R-:W-:Y:S02]  /*1650*/  UISETP.GT.U32.AND UP0, UPT, UR21, 0x1, UP1 ;  /* 0x000000011500788c */ /* 0x000fe40008f04070 */
[----:B------:R-:W-:-:S02]  /*1660*/  UISETP.NE.AND UP2, UPT, UR20, 0x3, UPT ;  /* 0x000000031400788c */ /* 0x000fc4000bf45270 */
[----:B------:R-:W-:Y:S02]  /*1670*/  USEL UR5, URZ, 0x100, UP0 ;  /* 0x00000100ff057887 */ /* 0x000fe40008000000 */
[----:B------:R-:W-:Y:S02]  /*1680*/  USEL UR11, URZ, 0x200, UP0 ;  /* 0x00000200ff0b7887 */ /* 0x000fe40008000000 */
[----:B------:R-:W-:Y:S02]  /*1690*/  UISETP.GT.U32.AND UP0, UPT, UR21, 0x1, UP2 ;  /* 0x000000011500788c */ /* 0x000fe40009704070 */
[----:B------:R-:W-:Y:S02]  /*16a0*/  UIADD3 UR5, UPT, UPT, UR5, UR6, UR7 ;  /* 0x0000000605057290 */ /* 0x000fe4000fffe007 */
[----:B------:R-:W-:Y:S02]  /*16b0*/  USEL UR9, URZ, 0x1000, UP0 ;  /* 0x00001000ff097887 */ /* 0x000fe40008000000 */
[----:B------:R-:W-:-:S02]  /*16c0*/  USEL UR14, URZ, 0x2000, UP0 ;  /* 0x00002000ff0e7887 */ /* 0x000fc40008000000 */
[----:B------:R-:W-:Y:S02]  /*16d0*/  UIADD3 UR5, UPT, UPT, UR8, UR9, UR5 ;  /* 0x0000000908057290 */ /* 0x000fe4000fffe005 */
[----:B------:R-:W-:Y:S02]  /*16e0*/  UISETP.GT.U32.AND UP1, UPT, UR4, 0x1, UP1 ;  /* 0x000000010400788c */ /* 0x000fe40008f24070 */
[----:B------:R-:W-:Y:S02]  /*16f0*/  UIADD3 UR5, UPT, UPT, UR11, UR12, UR5 ;  /* 0x0000000c0b057290 */ /* 0x000fe4000fffe005 */
[----:B------:R-:W-:Y:S02]  /*1700*/  UISETP.GT.U32.AND UP0, UPT, UR4, 0x1, UP2 ;  /* 0x000000010400788c */ /* 0x000fe40009704070 */
[----:B------:R-:W-:Y:S02]  /*1710*/  USEL UR4, URZ, 0x400, UP1 ;  /* 0x00000400ff047887 */ /* 0x000fe40008800000 */
[----:B------:R-:W-:-:S02]  /*1720*/  UIADD3 UR5, UPT, UPT, UR13, UR14, UR5 ;  /* 0x0000000e0d057290 */ /* 0x000fc4000fffe005 */
[----:B------:R-:W-:Y:S02]  /*1730*/  USEL UR6, URZ, 0x4000, UP0 ;  /* 0x00004000ff067887 */ /* 0x000fe40008000000 */
[----:B------:R-:W-:Y:S02]  /*1740*/  UIADD3 UR5, UPT, UPT, UR4, UR15, UR5 ;  /* 0x0000000f04057290 */ /* 0x000fe4000fffe005 */
[----:B------:R-:W-:Y:S02]  /*1750*/  USEL UR7, URZ, 0x800, UP1 ;  /* 0x00000800ff077887 */ /* 0x000fe40008800000 */
[----:B------:R-:W-:Y:S02]  /*1760*/  ULOP3.LUT UR4, UR21, 0xfffffffe, URZ, 0xc0, !UPT ;  /* 0xfffffffe15047892 */ /* 0x000fe4000f8ec0ff */
[----:B------:R-:W-:Y:S02]  /*1770*/  UIADD3 UR5, UPT, UPT, UR16, UR6, UR5 ;  /* 0x0000000610057290 */ /* 0x000fe4000fffe005 */
[----:B------:R-:W-:-:S02]  /*1780*/  ULEA UR4, UR20, UR4, 0x2 ;  /* 0x0000000414047291 */ /* 0x000fc4000f8e10ff */
[----:B------:R-:W-:Y:S02]  /*1790*/  USEL UR6, URZ, 0x8000, UP0 ;  /* 0x00008000ff067887 */ /* 0x000fe40008000000 */
[----:B------:R-:W-:-:S03]  /*17a0*/  UIADD3 UR5, UPT, UPT, UR7, UR17, UR5 ;  /* 0x0000001107057290 */ /* 0x000fc6000fffe005 */
[----:B------:R-:W-:Y:S01]  /*17b0*/  UMOV UR7, 0x3 ;  /* 0x0000000300077882 */ /* 0x000fe20000000000 */
[----:B------:R-:W-:Y:S02]  /*17c0*/  UIADD3 UR5, UPT, UPT, UR5, UR6, URZ ;  /* 0x0000000605057290 */ /* 0x000fe4000fffe0ff */
[----:B------:R-:W-:-:S04]  /*17d0*/  USHF.L.U32 UR4, UR7, UR4, URZ ;  /* 0x0000000407047299 */ /* 0x000fc800080006ff */
[----:B------:R-:W-:Y:S02]  /*17e0*/  IMAD.U32 R3, RZ, RZ, UR5 ;  /* 0x00000005ff037e24 */ /* 0x000fe4000f8e00ff */
[----:B------:R-:W-:Y:S02]  /*17f0*/  IMAD.U32 R2, RZ, RZ, UR4 ;  /* 0x00000004ff027e24 */ /* 0x000fe4000f8e00ff */
.L_x_18:
[----:B------:R-:W-:Y:S05]  /*1800*/  BRA.U !UP6, `(.L_x_19) ;  /* 0x000000010ed47547 */ /* 0x000fea000b800000 */
[----:B------:R-:W1:Y:S01]  /*1810*/  LDCU.128 UR12, c[0x0][0xf10] ;  /* 0x0001e200ff0c77ac */ /* 0x000e620008000c00 */
[----:B------:R-:W2:Y:S01]  /*1820*/  LDCU UR6, c[0x0][0x370] ;  /* 0x00006e00ff0677ac */ /* 0x000ea20008000800 */
[----:B------:R-:W3:Y:S01]  /*1830*/  LDCU UR5, c[0x0][0x374] ;  /* 0x00006e80ff0577ac */ /* 0x000ee20008000800 */
[----:B------:R-:W4:Y:S01]  /*1840*/  LDCU UR27, c[0x0][0xf0c] ;  /* 0x0001e180ff1b77ac */ /* 0x000f220008000800 */
[----:B------:R-:W4:Y:S01]  /*1850*/  LDCU UR7, c[0x0][0xf20] ;  /* 0x0001e400ff0777ac */ /* 0x000f220008000800 */
[----:B------:R-:W4:Y:S01]  /*1860*/  LDCU.64 UR8, c[0x0][0xf28] ;  /* 0x0001e500ff0877ac */ /* 0x000f220008000a00 */
[----:B-1----:R-:W-:Y:S02]  /*1870*/  UISETP.NE.AND UP0, UPT, UR14, 0x1, UPT ;  /* 0x000000010e00788c */ /* 0x002fe4000bf05270 */
[----:B---3--:R-:W-:Y:S02]  /*1880*/  UIMAD.WIDE.U32 UR16, UR5, UR15, URZ ;  /* 0x0000000f051072a5 */ /* 0x008fe4000f8e00ff */
[----:B--2---:R-:W-:-:S02]  /*1890*/  UIMAD.WIDE.U32 UR22, UR6, UR12, URZ ;  /* 0x0000000c061672a5 */ /* 0x004fc4000f8e00ff */
[----:B----4-:R-:W-:Y:S02]  /*18a0*/  UISETP.NE.AND UP1, UPT, UR27, 0x1, UPT ;  /* 0x000000011b00788c */ /* 0x010fe4000bf25270 */
[----:B------:R-:W-:Y:S01]  /*18b0*/  UISETP.NE.AND UP2, UPT, UR24, 0x1, UPT ;  /* 0x000000011800788c */ /* 0x000fe2000bf45270 */
[----:B------:R-:W-:Y:S02]  /*18c0*/  UMOV UR16, UR17 ;  /* 0x0000001100107c82 */ /* 0x000fe40008000000 */
[----:B------:R-:W-:Y:S01]  /*18d0*/  UMOV UR22, UR23 ;  /* 0x0000001700167c82 */ /* 0x000fe20008000000 */
[----:B------:R-:W-:Y:S02]  /*18e0*/  @UP0 USHF.R.U32.HI UR5, URZ, UR7, UR16 ;  /* 0x00000007ff050299 */ /* 0x000fe40008011610 */
[----:B------:R-:W-:Y:S02]  /*18f0*/  UIMAD.WIDE.U32 UR28, UR25, UR15, URZ ;  /* 0x0000000f191c72a5 */ /* 0x000fe4000f8e00ff */
[----:B------:R-:W-:-:S02]  /*1900*/  UIMAD.WIDE.U32 UR16, UR5, UR8, URZ ;  /* 0x00000008051072a5 */ /* 0x000fc4000f8e00ff */
[----:B------:R-:W-:Y:S02]  /*1910*/  @UP1 USHF.R.U32.HI UR6, URZ, UR13, UR22 ;  /* 0x0000000dff061299 */ /* 0x000fe40008011616 */
[----:B------:R-:W-:Y:S02]  /*1920*/  UIMAD.WIDE.U32 UR20, UR26, UR12, URZ ;  /* 0x0000000c1a1472a5 */ /* 0x000fe4000f8e00ff */
[----:B------:R-:W-:Y:S01]  /*1930*/  UIMAD.WIDE.U32 UR22, UR6, UR8, URZ ;  /* 0x00000008061672a5 */ /* 0x000fe2000f8e00ff */
[----:B------:R-:W-:Y:S01]  /*1940*/  UMOV UR4, UR29 ;  /* 0x0000001d00047c82 */ /* 0x000fe20008000000 */
[----:B------:R-:W-:Y:S01]  /*1950*/  UMOV UR16, UR17 ;  /* 0x0000001100107c82 */ /* 0x000fe20008000000 */
[----:B------:R-:W-:Y:S02]  /*1960*/  USHF.R.U32.HI UR4, URZ, UR7, UR4 ;  /* 0x00000007ff047299 */ /* 0x000fe40008011604 */
[----:B------:R-:W-:Y:S01]  /*1970*/  @UP2 USHF.R.U32.HI UR5, URZ, UR9, UR16 ;  /* 0x00000009ff052299 */ /* 0x000fe20008011610 */
[----:B------:R-:W-:Y:S01]  /*1980*/  UMOV UR20, UR21 ;  /* 0x0000001500147c82 */ /* 0x000fe20008000000 */
[----:B------:R-:W-:Y:S01]  /*1990*/  UMOV UR22, UR23 ;  /* 0x0000001700167c82 */ /* 0x000fe20008000000 */
[----:B------:R-:W-:-:S02]  /*19a0*/  USHF.R.U32.HI UR13, URZ, UR13, UR20 ;  /* 0x0000000dff0d7299 */ /* 0x000fc40008011614 */
[----:B------:R-:W-:Y:S02]  /*19b0*/  USEL UR4, UR25, UR4, !UP0 ;  /* 0x0000000419047287 */ /* 0x000fe4000c000000 */
[----:B------:R-:W-:Y:S02]  /*19c0*/  @UP2 USHF.R.U32.HI UR6, URZ, UR9, UR22 ;  /* 0x00000009ff062299 */ /* 0x000fe40008011616 */
[----:B------:R-:W-:Y:S02]  /*19d0*/  UIMAD UR7, UR5, UR24, URZ ;  /* 0x00000018050772a4 */ /* 0x000fe4000f8e02ff */
[----:B------:R-:W-:Y:S02]  /*19e0*/  USEL UR5, UR26, UR13, !UP1 ;  /* 0x0000000d1a057287 */ /* 0x000fe4000c800000 */
[----:B------:R-:W-:Y:S02]  /*19f0*/  UIMAD UR11, UR6, UR24, URZ ;  /* 0x00000018060b72a4 */ /* 0x000fe4000f8e02ff */
[----:B------:R-:W-:-:S02]  /*1a00*/  UISETP.GE.AND UP0, UPT, UR4, UR7, UPT ;  /* 0x000000070400728c */ /* 0x000fc4000bf06270 */
[----:B------:R-:W-:Y:S02]  /*1a10*/  UIMAD.WIDE.U32 UR12, UR4, UR8, URZ ;  /* 0x00000008040c72a5 */ /* 0x000fe4000f8e00ff */
[----:B------:R-:W-:Y:S02]  /*1a20*/  UISETP.GE.OR UP0, UPT, UR5, UR11, UP0 ;  /* 0x0000000b0500728c */ /* 0x000fe40008706670 */
[----:B------:R-:W-:Y:S02]  /*1a30*/  UIMAD.WIDE.U32 UR16, UR5, UR8, URZ ;  /* 0x00000008051072a5 */ /* 0x000fe4000f8e00ff */
[----:B------:R-:W-:Y:S01]  /*1a40*/  UIADD3 UR11, UPT, UPT, -UR4, URZ, URZ ;  /* 0x000000ff040b7290 */ /* 0x000fe2000fffe1ff */
[----:B------:R-:W-:Y:S01]  /*1a50*/  UMOV UR8, UR13 ;  /* 0x0000000d00087c82 */ /* 0x000fe20008000000 */
[----:B------:R-:W-:Y:S02]  /*1a60*/  UIADD3 UR12, UPT, UPT, -UR5, URZ, URZ ;  /* 0x000000ff050c7290 */ /* 0x000fe4000fffe1ff */
[----:B------:R-:W-:-:S03]  /*1a70*/  USHF.R.U32.HI UR8, URZ, UR9, UR8 ;  /* 0x00000009ff087299 */ /* 0x000fc60008011608 */
[----:B------:R-:W-:Y:S01]  /*1a80*/  @!UP0 UMOV UR7, UR17 ;  /* 0x0000001100078c82 */ /* 0x000fe20008000000 */
[----:B------:R-:W-:Y:S02]  /*1a90*/  UIMAD UR25, UR14, UR11, UR25 ;  /* 0x0000000b0e1972a4 */ /* 0x000fe4000f8e0219 */
[----:B------:R-:W-:Y:S02]  /*1aa0*/  USEL UR8, UR4, UR8, !UP2 ;  /* 0x0000000804087287 */ /* 0x000fe4000d000000 */
[----:B------:R-:W-:Y:S02]  /*1ab0*/  @!UP0 USHF.R.U32.HI UR7, URZ, UR9, UR7 ;  /* 0x00000009ff078299 */ /* 0x000fe40008011607 */
[----:B------:R-:W-:Y:S02]  /*1ac0*/  UIADD3 UR9, UPT, UPT, -UR8, URZ, URZ ;  /* 0x000000ff08097290 */ /* 0x000fe4000fffe1ff */
[----:B------:R-:W-:Y:S02]  /*1ad0*/  @!UP0 USEL UR7, UR5, UR7, !UP2 ;  /* 0x0000000705078287 */ /* 0x000fe4000d000000 */
[----:B------:R-:W-:-:S02]  /*1ae0*/  UIMAD UR9, UR24, UR9, UR4 ;  /* 0x00000009180972a4 */ /* 0x000fc4000f8e0204 */
[----:B------:R-:W-:Y:S02]  /*1af0*/  @!UP0 UIADD3 UR8, UPT, UPT, UR8, -UR7, URZ ;  /* 0x8000000708088290 */ /* 0x000fe4000fffe0ff */
[----:B------:R-:W-:Y:S02]  /*1b00*/  @!UP0 UIMAD UR6, UR9, UR6, UR7 ;  /* 0x00000006090682a4 */ /* 0x000fe4000f8e0207 */
[----:B------:R-:W-:Y:S02]  /*1b10*/  @!UP0 UIMAD UR4, UR8, UR24, UR5 ;  /* 0x00000018080482a4 */ /* 0x000fe4000f8e0205 */
[----:B------:R-:W-:Y:S02]  /*1b20*/  UIMAD UR26, UR27, UR12, UR26 ;  /* 0x0000000c1b1a72a4 */ /* 0x000fe4000f8e021a */
[----:B------:R-:W-:Y:S01]  /*1b30*/  UIMAD UR25, UR4, UR14, UR25 ;  /* 0x0000000e041972a4 */ /* 0x000fe2000f8e0219 */
[----:B------:R-:W-:Y:S02]  /*1b40*/  @!UP0 UMOV UR5, UR6 ;  /* 0x0000000600058c82 */ /* 0x000fe40008000000 */
[----:B------:R-:W-:-:S12]  /*1b50*/  UIMAD UR26, UR5, UR27, UR26 ;  /* 0x0000001b051a72a4 */ /* 0x000fd8000f8e021a */
.L_x_19:
[----:B------:R-:W-:-:S09]  /*1b60*/  UISETP.NE.AND UP0, UPT, UR31, 0x1, UPT ;  /* 0x000000011f00788c */ /* 0x000fd2000bf05270 */
[----:B------:R-:W-:Y:S05]  /*1b70*/  BRA.U UP0, `(.L_x_20) ;  /* 0x0000000100447547 */ /* 0x000fea000b800000 */
[----:B------:R-:W1:Y:S01]  /*1b80*/  LDCU.128 UR4, c[0x0][0xf10] ;  /* 0x0001e200ff0477ac */ /* 0x000e620008000c00 */
[----:B------:R-:W2:Y:S01]  /*1b90*/  LDCU UR11, c[0x0][0xf0c] ;  /* 0x0001e180ff0b77ac */ /* 0x000ea20008000800 */
[----:B------:R-:W3:Y:S01]  /*1ba0*/  LDCU UR14, c[0x0][0xf20] ;  /* 0x0001e400ff0e77ac */ /* 0x000ee20008000800 */
[----:B-1----:R-:W-:Y:S02]  /*1bb0*/  UIMAD.WIDE.U32 UR12, UR26, UR4, URZ ;  /* 0x000000041a0c72a5 */ /* 0x002fe4000f8e00ff */
[----:B------:R-:W-:Y:S02]  /*1bc0*/  UIMAD.WIDE.U32 UR8, UR25, UR7, URZ ;  /* 0x00000007190872a5 */ /* 0x000fe4000f8e00ff */
[----:B--2---:R-:W-:Y:S02]  /*1bd0*/  UISETP.NE.AND UP1, UPT, UR11, 0x1, UPT ;  /* 0x000000010b00788c */ /* 0x004fe4000bf25270 */
[----:B------:R-:W-:Y:S01]  /*1be0*/  UISETP.NE.AND UP0, UPT, UR6, 0x1, UPT ;  /* 0x000000010600788c */ /* 0x000fe2000bf05270 */
[----:B------:R-:W-:-:S02]  /*1bf0*/  UMOV UR12, UR13 ;  /* 0x0000000d000c7c82 */ /* 0x000fc40008000000 */
[----:B------:R-:W-:Y:S01]  /*1c00*/  UMOV UR4, UR9 ;  /* 0x0000000900047c82 */ /* 0x000fe20008000000 */
[----:B------:R-:W-:Y:S02]  /*1c10*/  USHF.R.U32.HI UR5, URZ, UR5, UR12 ;  /* 0x00000005ff057299 */ /* 0x000fe4000801160c */
[----:B---3--:R-:W-:Y:S02]  /*1c20*/  USHF.R.U32.HI UR4, URZ, UR14, UR4 ;  /* 0x0000000eff047299 */ /* 0x008fe40008011604 */
[----:B------:R-:W-:Y:S02]  /*1c30*/  USEL UR5, UR26, UR5, !UP1 ;  /* 0x000000051a057287 */ /* 0x000fe4000c800000 */
[----:B------:R-:W-:-:S04]  /*1c40*/  USEL UR4, UR25, UR4, !UP0 ;  /* 0x0000000419047287 */ /* 0x000fc8000c000000 */
[----:B------:R-:W-:Y:S02]  /*1c50*/  UIADD3 UR7, UPT, UPT, UR5, -UR4, URZ ;  /* 0x8000000405077290 */ /* 0x000fe4000fffe0ff */
[----:B------:R-:W-:Y:S02]  /*1c60*/  UIADD3 UR4, UPT, UPT, -UR5, UR4, URZ ;  /* 0x0000000405047290 */ /* 0x000fe4000fffe1ff */
[----:B------:R-:W-:Y:S02]  /*1c70*/  UIMAD UR25, UR7, UR6, UR25 ;  /* 0x00000006071972a4 */ /* 0x000fe4000f8e0219 */
[----:B------:R-:W-:-:S12]  /*1c80*/  UIMAD UR26, UR4, UR11, UR26 ;  /* 0x0000000b041a72a4 */ /* 0x000fd8000f8e021a */
.L_x_20:
[----:B------:R-:W-:-:S09]  /*1c90*/  UISETP.EQ.U32.AND UP0, UPT, UR32, 0x1, UPT ;  /* 0x000000012000788c */ /* 0x000fd2000bf02070 */
[----:B------:R-:W-:Y:S05]  /*1ca0*/  BRA.U !UP0, `(.L_x_21) ;  /* 0x00000001080c7547 */ /* 0x000fea000b800000 */
[----:B------:R-:W-:Y:S01]  /*1cb0*/  UCGABAR_WAIT ;  /* 0x0000000000007dc7 */ /* 0x000fe20008000000 */
[----:B------:R-:W-:Y:S01]  /*1cc0*/  CCTL.IVALL ;  /* 0x00000000ff00798f */ /* 0x000fe20002000000 */
[----:B------:R-:W-:Y:S05]  /*1cd0*/  BRA `(.L_x_22) ;  /* 0x0000000000047947 */ /* 0x000fea0003800000 */
.L_x_21:
[----:B------:R-:W-:Y:S06]  /*1ce0*/  BAR.SYNC.DEFER_BLOCKING 0x0 ;  /* 0x0000000000007b1d */ /* 0x000fec0000010000 */
.L_x_22:
[----:B------:R-:W-:Y:S05]  /*1cf0*/  BRA.U UP5, `(.L_x_23) ;  /* 0x0000001d05687547 */ /* 0x000fea000b800000 */
[----:B------:R-:W1:Y:S01]  /*1d00*/  LDCU UR6, c[0x0][0x38c] ;  /* 0x00007180ff0677ac */ /* 0x000e620008000800 */
[----:B------:R-:W-:Y:S01]  /*1d10*/  PLOP3.LUT P2, PT, PT, PT, UP3, 0x80, 0x8 ;  /* 0x000000000008781c */ /* 0x000fe20003f4f038 */
[----:B------:R-:W-:Y:S01]  /*1d20*/  IMAD.MOV.U32 R12, RZ, RZ, 0x1 ;  /* 0x00000001ff0c7424 */ /* 0x000fe200078e00ff */
[----:B------:R-:W-:Y:S02]  /*1d30*/  ISETP.NE.AND P3, PT, R0, RZ, P4 ;  /* 0x000000ff0000720c */ /* 0x000fe40002765270 */
[----:B------:R-:W-:Y:S02]  /*1d40*/  CS2R R10, SRZ ;  /* 0x00000000000a7805 */ /* 0x000fe4000001ff00 */
[----:B------:R-:W-:Y:S01]  /*1d50*/  PLOP3.LUT P2, PT, P2, PT, PT, 0x8, 0x80 ;  /* 0x000000000080781c */ /* 0x000fe2000174e170 */
[----:B------:R-:W-:Y:S01]  /*1d60*/  IMAD.MOV.U32 R9, RZ, RZ, RZ ;  /* 0x000000ffff097224 */ /* 0x000fe200078e00ff */
[----:B------:R-:W2:Y:S01]  /*1d70*/  LDCU UR62, c[0x0][0x370] ;  /* 0x00006e00ff3e77ac */ /* 0x000ea20008000800 */
[----:B------:R-:W-:Y:S01]  /*1d80*/  IMAD.MOV.U32 R8, RZ, RZ, 0x1 ;  /* 0x00000001ff087424 */ /* 0x000fe200078e00ff */
[----:B------:R-:W3:Y:S01]  /*1d90*/  LDCU.64 UR44, c[0x0][0x348] ;  /* 0x00006900ff2c77ac */ /* 0x000ee20008000a00 */
[----:B------:R-:W-:-:S02]  /*1da0*/  ULEA UR67, UR30, UR67, 0x1 ;  /* 0x000000431e437291 */ /* 0x000fc4000f8e08ff */
[----:B------:R-:W-:Y:S02]  /*1db0*/  ULEA UR66, UR30, UR66, 0x2 ;  /* 0x000000421e427291 */ /* 0x000fe4000f8e10ff */
[----:B-1----:R-:W-:Y:S02]  /*1dc0*/  UIADD3 UR5, UPT, UPT, UR6, 0x7f, URZ ;  /* 0x0000007f06057890 */ /* 0x002fe4000fffe0ff */
[----:B------:R-:W-:Y:S02]  /*1dd0*/  UIADD3 UR69, UPT, UPT, UR6, 0xfe, URZ ;  /* 0x000000fe06457890 */ /* 0x000fe4000fffe0ff */
[----:B------:R-:W-:Y:S01]  /*1de0*/  USHF.R.S32.HI UR4, URZ, 0x1f, UR5 ;  /* 0x0000001fff047899 */ /* 0x000fe20008011405 */
[----:B------:R-:W1:Y:S03]  /*1df0*/  LDCU UR61, c[0x0][0x374] ;  /* 0x00006e80ff3d77ac */ /* 0x000e660008000800 */
[----:B------:R-:W-:Y:S01]  /*1e00*/  ULEA.HI UR4, UR4, UR5, URZ, 0x7 ;  /* 0x0000000504047291 */ /* 0x000fe2000f8f38ff */
[----:B------:R-:W-:-:S03]  /*1e10*/  UMOV UR15, URZ ;  /* 0x000000ff000f7c82 */ /* 0x000fc60008000000 */
[----:B------:R-:W-:Y:S02]  /*1e20*/  USHF.R.S32.HI UR64, URZ, 0x7, UR4 ;  /* 0x00000007ff407899 */ /* 0x000fe40008011404 */
[----:B------:R-:W-:Y:S02]  /*1e30*/  UIADD3 UR4, UPT, UPT, UR6, -0x1, URZ ;  /* 0xffffffff06047890 */ /* 0x000fe4000fffe0ff */
[----:B------:R-:W-:Y:S02]  /*1e40*/  UISETP.LT.U32.AND UP0, UPT, UR64, 0x10, UPT ;  /* 0x000000104000788c */ /* 0x000fe4000bf01070 */
[----:B------:R-:W-:Y:S02]  /*1e50*/  UISETP.GE.U32.AND UP1, UPT, UR4, -0xff, UPT ;  /* 0xffffff010400788c */ /* 0x000fe4000bf26070 */
[----:B------:R-:W-:Y:S02]  /*1e60*/  USEL UR63, UR64, 0x10, UP0 ;  /* 0x00000010403f7887 */ /* 0x000fe40008000000 */
[----:B------:R-:W-:-:S02]  /*1e70*/  UISETP.NE.AND UP0, UPT, UR19, URZ, UPT ;  /* 0x000000ff1300728c */ /* 0x000fc4000bf05270 */
[----:B------:R-:W-:Y:S02]  /*1e80*/  UIADD3 UR4, UPT, UPT, UR63, -0x1, URZ ;  /* 0xffffffff3f047890 */ /* 0x000fe4000fffe0ff */
[----:B------:R-:W-:Y:S02]  /*1e90*/  USEL UR51, UR51, 0x2, UP0 ;  /* 0x0000000233337887 */ /* 0x000fe40008000000 */
[----:B------:R-:W-:Y:S02]  /*1ea0*/  UIADD3 UR68, UPT, UPT, UR64, -UR63, URZ ;  /* 0x8000003f40447290 */ /* 0x000fe4000fffe0ff */
[----:B------:R-:W-:-:S04]  /*1eb0*/  @UP1 UIADD3 UR4, UPT, UPT, UR63, URZ, URZ ;  /* 0x000000ff3f041290 */ /* 0x000fc8000fffe0ff */
[----:B------:R-:W-:Y:S02]  /*1ec0*/  UIADD3 UR57, UPT, UPT, UR4, 0x1, URZ ;  /* 0x0000000104397890 */ /* 0x000fe4000fffe0ff */
[----:B-123--:R-:W-:-:S12]  /*1ed0*/  UIADD3 UR65, UPT, UPT, -UR4, URZ, URZ ;  /* 0x000000ff04417290 */ /* 0x00efd8000fffe1ff */
.L_x_47:
[----:B------:R-:W-:Y:S01]  /*1ee0*/  UISETP.NE.AND UP0, UPT, UR60, URZ, UPT ;  /* 0x000000ff3c00728c */ /* 0x000fe2000bf05270 */
[----:B-1----:R-:W1:Y:S08]  /*1ef0*/  S2UR UR60, SR_CgaCtaId ;  /* 0x00000000003c79c3 */ /* 0x002e700000008800 */
[----:B---3--:R-:W-:Y:S05]  /*1f00*/  BRA.U UP0, `(.L_x_24) ;  /* 0x0000000100347547 */ /* 0x008fea000b800000 */
[----:B------:R-:W2:Y:S01]  /*1f10*/  S2R R0, SR_CgaCtaId ;  /* 0x0000000000007919 */ /* 0x000ea20000008800 */
[----:B------:R-:W-:Y:S02]  /*1f20*/  MOV R3, 0x400 ;  /* 0x0000040000037802 */ /* 0x000fe40000000f00 */
[----:B------:R-:W-:Y:S02]  /*1f30*/  SHF.L.U32 R2, R8, 0x1f, RZ ;  /* 0x0000001f08027819 */ /* 0x000fe400000006ff */
[----:B--2---:R-:W-:-:S05]  /*1f40*/  LEA R0, R0, R3, 0x18 ;  /* 0x0000000300007211 */ /* 0x004fca00078ec0ff */
[----:B------:R-:W-:-:S04]  /*1f50*/  IMAD R3, R9, 0x8, R0 ;  /* 0x0000000809037824 */ /* 0x000fc800078e0200 */
[----:B------:R-:W2:Y:S02]  /*1f60*/  SYNCS.PHASECHK.TRANS64.TRYWAIT P0, [R3+URZ+0x190], R2 ;  /* 0x00019002030075a7 */ /* 0x000ea400080011ff */
[----:B--2---:R-:W-:Y:S05]  /*1f70*/  @!P0 BRA `(.L_x_25) ;  /* 0x0000007400ec8947 */ /* 0x004fea0003800000 */
.L_x_150:
[----:B------:R-:W-:Y:S01]  /*1f80*/  VIADD R9, R9, 0x1 ;  /* 0x0000000109097836 */ /* 0x000fe20000000000 */
[----:B------:R2:W-:Y:S04]  /*1f90*/  SYNCS.ARRIVE.TRANS64.A1T0 RZ, [R3+URZ+0x180], RZ ;  /* 0x000180ff03ff79a7 */ /* 0x0005e800081000ff */
[----:B------:R-:W-:-:S04]  /*1fa0*/  ISETP.NE.AND P0, PT, R9, 0x2, PT ;  /* 0x000000020900780c */ /* 0x000fc80003f05270 */
[----:B------:R-:W-:Y:S02]  /*1fb0*/  SEL R9, R9, RZ, P0 ;  /* 0x000000ff09097207 */ /* 0x000fe40000000000 */
[----:B--2---:R-:W-:-:S04]  /*1fc0*/  SEL R3, RZ, 0x1, P0 ;  /* 0x00000001ff037807 */ /* 0x004fc80000000000 */
[----:B------:R-:W-:Y:S02]  /*1fd0*/  LOP3.LUT R8, R8, R3, RZ, 0x3c, !PT ;  /* 0x0000000308087212 */ /* 0x000fe400078e3cff */
.L_x_24:
[----:B------:R-:W-:Y:S01]  /*1fe0*/  UMOV UR6, 0x400 ;  /* 0x0000040000067882 */ /* 0x000fe20000000000 */
[----:B------:R-:W-:Y:S01]  /*1ff0*/  SHF.L.U32 R0, R12, 0x1f, RZ ;  /* 0x0000001f0c007819 */ /* 0x000fe200000006ff */
[----:B-1----:R-:W-:Y:S02]  /*2000*/  ULEA UR6, UR60, UR6, 0x18 ;  /* 0x000000063c067291 */ /* 0x002fe4000f8ec0ff */
[----:B------:R-:W-:Y:S02]  /*2010*/  UISETP.GE.U32.AND UP0, UPT, UR69, 0xff, UPT ;  /* 0x000000ff4500788c */ /* 0x000fe4000bf06070 */
[----:B------:R-:W-:Y:S02]  /*2020*/  ULEA UR4, UR15, UR6, 0x3 ;  /* 0x000000060f047291 */ /* 0x000fe4000f8e18ff */
[----:B------:R-:W-:Y:S02]  /*2030*/  ULEA UR27, UR25, UR67, 0x2 ;  /* 0x00000043191b7291 */ /* 0x000fe4000f8e10ff */
[----:B------:R-:W-:-:S02]  /*2040*/  ULEA.HI UR12, UR25, UR25, URZ, 0x1 ;  /* 0x00000019190c7291 */ /* 0x000fc4000f8f08ff */
[----:B------:R-:W-:Y:S02]  /*2050*/  USHF.L.U32 UR27, UR27, 0x4, URZ ;  /* 0x000000041b1b7899 */ /* 0x000fe400080006ff */
[----:B------:R-:W-:Y:S01]  /*2060*/  USHF.R.S32.HI UR12, URZ, 0x1, UR12 ;  /* 0x00000001ff0c7899 */ /* 0x000fe2000801140c */
[----:B------:R1:W2:Y:S01]  /*2070*/  SYNCS.PHASECHK.TRANS64.TRYWAIT P1, [UR4+0x80], R0 ;  /* 0x00008000ff0075a7 */ /* 0x0002a20008021104 */
[----:B------:R-:W-:Y:S01]  /*2080*/  ULEA.HI UR4, UR26, UR26, URZ, 0x1 ;  /* 0x0000001a1a047291 */ /* 0x000fe2000f8f08ff */
[----:B------:R-:W-:-:S03]  /*2090*/  UMOV UR7, URZ ;  /* 0x000000ff00077c82 */ /* 0x000fc60008000000 */
[----:B------:R-:W-:Y:S02]  /*20a0*/  USHF.L.U32 UR35, UR4, 0x7, URZ ;  /* 0x0000000704237899 */ /* 0x000fe400080006ff */
[----:B------:R-:W-:Y:S02]  /*20b0*/  ULOP3.LUT UR20, UR4, 0xfffffffe, URZ, 0xc0, !UPT ;  /* 0xfffffffe04147892 */ /* 0x000fe4000f8ec0ff */
[----:B------:R-:W-:Y:S02]  /*20c0*/  ULOP3.LUT UR35, UR35, 0xffffff00, URZ, 0xc0, !UPT ;  /* 0xffffff0023237892 */ /* 0x000fe4000f8ec0ff */
[----:B------:R-:W-:Y:S02]  /*20d0*/  ULOP3.LUT UR20, UR20, 0x1, UR70, 0xf8, !UPT ;  /* 0x0000000114147892 */ /* 0x000fe4000f8ef846 */
[----:B------:R-:W-:Y:S01]  /*20e0*/  ULEA UR35, UR66, UR35, 0x5 ;  /* 0x0000002342237291 */ /* 0x000fe2000f8e28ff */
[----:B------:R-:W-:Y:S11]  /*20f0*/  BRA.U !UP0, `(.L_x_26) ;  /* 0x00000005082c7547 */ /* 0x000ff6000b800000 */
[----:B------:R-:W-:Y:S01]  /*2100*/  UMOV UR14, UR65 ;  /* 0x00000041000e7c82 */ /* 0x000fe20008000000 */
[----:B------:R-:W-:Y:S01]  /*2110*/  UMOV UR4, UR15 ;  /* 0x0000000f00047c82 */ /* 0x000fe20008000000 */
[----:B------:R-:W-:Y:S01]  /*2120*/  UMOV UR34, URZ ;  /* 0x000000ff00227c82 */ /* 0x000fe20008000000 */
[----:B------:R-:W-:Y:S01]  /*2130*/  UMOV UR19, UR56 ;  /* 0x0000003800137c82 */ /* 0x000fe20008000000 */
[----:B------:R-:W-:-:S05]  /*2140*/  UMOV UR11, UR53 ;  /* 0x00000035000b7c82 */ /* 0x000fca0008000000 */
.L_x_34:
[----:B------:R-:W-:Y:S01]  /*2150*/  ULEA UR5, UR4, UR6, 0x3 ;  /* 0x0000000604057291 */ /* 0x000fe2000f8e18ff */
[----:B--2---:R-:W-:Y:S01]  /*2160*/  @P4 MOV R2, 0x6000 ;  /* 0x0000600000024802 */ /* 0x004fe20000000f00 */
[----:B--23--:R-:W-:Y:S10]  /*2170*/  @P1 BRA `(.L_x_27) ;  /* 0x00000000000c1947 */ /* 0x00cff40003800000 */
[----:B------:R-:W-:-:S04]  /*2180*/  SHF.L.U32 R3, R12, 0x1f, RZ ;  /* 0x0000001f0c037819 */ /* 0x000fc800000006ff */
[----:B------:R-:W2:Y:S02]  /*2190*/  SYNCS.PHASECHK.TRANS64.TRYWAIT P0, [UR5+0x80], R3 ;  /* 0x00008003ff0075a7 */ /* 0x000ea40008001105 */
[----:B--2---:R-:W-:Y:S05]  /*21a0*/  @!P0 BRA `(.L_x_28) ;  /* 0x0000007400748947 */ /* 0x004fea0003800000 */
.L_x_27:
[----:B------:R2:W-:Y:S01]  /*21b0*/  @P4 SYNCS.ARRIVE.TRANS64 RZ, [UR5], R2 ;  /* 0x00000002ffff49a7 */ /* 0x0005e20008000005 */
[----:B------:R-:W-:Y:S02]  /*21c0*/  ULOP3.LUT UR7, UR51, 0x2, URZ, 0xfc, !UPT ;  /* 0x0000000233077892 */ /* 0x000fe4000f8efcff */
[----:B------:R-:W-:Y:S02]  /*21d0*/  UIADD3 UR14, UPT, UPT, UR14, 0x1, URZ ;  /* 0x000000010e0e7890 */ /* 0x000fe4000fffe0ff */
[----:B------:R-:W-:Y:S02]  /*21e0*/  UISETP.NE.AND UP0, UPT, UR7, 0x2, UPT ;  /* 0x000000020700788c */ /* 0x000fe4000bf05270 */
[----:B------:R-:W-:-:S07]  /*21f0*/  UISETP.NE.AND UP4, UPT, UR14, 0x1, UPT ;  /* 0x000000010e00788c */ /* 0x000fce000bf85270 */
[----:B------:R-:W-:Y:S05]  /*2200*/  BRA.U UP0, `(.L_x_29) ;  /* 0x0000000100047547 */ /* 0x000fea000b800000 */
[----:B------:R-:W-:Y:S05]  /*2210*/  BPT.TRAP 0x1 ;  /* 0x000000040000795c */ /* 0x000fea0000300000 */
.L_x_29:
[----:B------:R-:W-:Y:S04]  /*2220*/  BSSY.RECONVERGENT B0, `(.L_x_30) ;  /* 0x0000003000007945 */ /* 0x000fe80003800200 */
[----:B------:R-:W-:Y:S05]  /*2230*/  @!P3 BRA `(.L_x_31) ;  /* 0x000000000004b947 */ /* 0x000fea0003800000 */
[----:B------:R-:W-:Y:S05]  /*2240*/  BPT.TRAP 0x1 ;  /* 0x000000040000795c */ /* 0x000fea0000300000 */
.L_x_31:
[----:B------:R-:W-:Y:S05]  /*2250*/  BSYNC.RECONVERGENT B0 ;  /* 0x0000000000007941 */ /* 0x000fea0003800200 */
.L_x_30:
[----:B------:R-:W-:Y:S01]  /*2260*/  UIADD3 UR7, UPT, UPT, UR4, 0x1, URZ ;  /* 0x0000000104077890 */ /* 0x000fe2000fffe0ff */
[----:B------:R-:W-:Y:S01]  /*2270*/  BSSY.RECONVERGENT B0, `(.L_x_32) ;  /* 0x000002d000007945 */ /* 0x000fe20003800200 */
[----:B------:R-:W-:Y:S02]  /*2280*/  ELECT P0, URZ, PT ;  /* 0x0000000000ff782f */ /* 0x000fe40003800000 */
[----:B------:R-:W-:-:S04]  /*2290*/  UISETP.NE.AND UP0, UPT, UR7, 0x10, UPT ;  /* 0x000000100700788c */ /* 0x000fc8000bf05270 */
[----:B------:R-:W-:Y:S02]  /*22a0*/  USEL UR8, URZ, 0x1, UP0 ;  /* 0x00000001ff087887 */ /* 0x000fe40008000000 */
[----:B------:R-:W-:-:S04]  /*22b0*/  USEL UR15, UR7, URZ, UP0 ;  /* 0x000000ff070f7287 */ /* 0x000fc80008000000 */
[----:B------:R-:W-:Y:S01]  /*22c0*/  ULEA UR7, UR15, UR6, 0x3 ;  /* 0x000000060f077291 */ /* 0x000fe2000f8e18ff */
[----:B------:R-:W-:-:S04]  /*22d0*/  LOP3.LUT R12, R12, UR8, RZ, 0x3c, !PT ;  /* 0x000000080c0c7c12 */ /* 0x000fc8000f8e3cff */
[----:B-1----:R-:W-:-:S04]  /*22e0*/  SHF.L.U32 R0, R12, 0x1f, RZ ;  /* 0x0000001f0c007819 */ /* 0x002fc800000006ff */
[----:B------:R1:W3:Y:S01]  /*22f0*/  SYNCS.PHASECHK.TRANS64.TRYWAIT P1, [UR7+0x80], R0 ;  /* 0x00008000ff0075a7 */ /* 0x0002e20008021107 */
[----:B------:R-:W-:Y:S05]  /*2300*/  @!P0 BRA `(.L_x_33) ;  /* 0x00000000008c8947 */ /* 0x000fea0003800000 */
[----:B------:R-:W-:Y:S02]  /*2310*/  USHF.L.U32 UR7, UR4, 0xa, URZ ;  /* 0x0000000a04077899 */ /* 0x000fe400080006ff */
[----:B------:R-:W-:Y:S02]  /*2320*/  ULEA UR32, UR4, UR49, 0xd ;  /* 0x0000003104207291 */ /* 0x000fe4000f8e68ff */
[----:B------:R-:W-:Y:S02]  /*2330*/  UIADD3 UR42, UP3, UPT, UR44, 0x80, URZ ;  /* 0x000000802c2a7890 */ /* 0x000fe4000ff7e0ff */
[----:B------:R-:W-:Y:S02]  /*2340*/  ULEA UR24, UR4, UR48, 0xb ;  /* 0x0000003004187291 */ /* 0x000fe4000f8e58ff */
[----:B------:R-:W-:Y:S02]  /*2350*/  UIADD3 UR38, UP2, UPT, UR44, 0x180, URZ ;  /* 0x000001802c267890 */ /* 0x000fe4000ff5e0ff */
[----:B------:R-:W-:-:S02]  /*2360*/  UIADD3 UR30, UP1, UPT, UR44, 0x280, URZ ;  /* 0x000002802c1e7890 */ /* 0x000fc4000ff3e0ff */
[----:B------:R-:W-:Y:S02]  /*2370*/  ULOP3.LUT UR16, UR52, UR7, URZ, 0xfc, !UPT ;  /* 0x0000000734107292 */ /* 0x000fe4000f8efcff */
[----:B------:R-:W-:Y:S02]  /*2380*/  UIADD3 UR22, UP0, UPT, UR44, 0x380, URZ ;  /* 0x000003802c167890 */ /* 0x000fe4000ff1e0ff */
[----:B------:R-:W-:Y:S02]  /*2390*/  ULOP3.LUT UR8, UR7, UR50, URZ, 0xfc, !UPT ;  /* 0x0000003207087292 */ /* 0x000fe4000f8efcff */
[----:B------:R-:W-:Y:S02]  /*23a0*/  ULOP3.LUT UR33, UR5, 0xfefffff8, URZ, 0xc0, !UPT ;  /* 0xfefffff805217892 */ /* 0x000fe4000f8ec0ff */
[----:B------:R-:W-:Y:S02]  /*23b0*/  UIADD3.X UR43, UPT, UPT, URZ, UR45, URZ, UP3, !UPT ;  /* 0x0000002dff2b7290 */ /* 0x000fe40009ffe4ff */
[----:B------:R-:W-:-:S02]  /*23c0*/  UIADD3 UR32, UPT, UPT, UR6, 0x6400, UR32 ;  /* 0x0000640006207890 */ /* 0x000fc4000fffe020 */
[----:B------:R-:W-:Y:S02]  /*23d0*/  UPRMT UR7, URZ, 0x5410, UR41 ;  /* 0x00005410ff077896 */ /* 0x000fe40008000029 */
[----:B------:R-:W-:Y:S02]  /*23e0*/  UIADD3.X UR39, UPT, UPT, URZ, UR45, URZ, UP2, !UPT ;  /* 0x0000002dff277290 */ /* 0x000fe400097fe4ff */
[----:B------:R-:W-:Y:S02]  /*23f0*/  UIADD3 UR24, UPT, UPT, UR6, 0x26400, UR24 ;  /* 0x0002640006187890 */ /* 0x000fe4000fffe018 */
[----:B------:R-:W-:Y:S02]  /*2400*/  UPRMT UR37, URZ, 0x5410, UR47 ;  /* 0x00005410ff257896 */ /* 0x000fe4000800002f */
[----:B------:R-:W-:Y:S02]  /*2410*/  UIADD3.X UR31, UPT, UPT, URZ, UR45, URZ, UP1, !UPT ;  /* 0x0000002dff1f7290 */ /* 0x000fe40008ffe4ff */
[----:B------:R-:W-:-:S02]  /*2420*/  UIADD3 UR16, UPT, UPT, UR6, 0x2e400, UR16 ;  /* 0x0002e40006107890 */ /* 0x000fc4000fffe010 */
[----:B------:R-:W-:Y:S02]  /*2430*/  UIADD3.X UR23, UPT, UPT, URZ, UR45, URZ, UP0, !UPT ;  /* 0x0000002dff177290 */ /* 0x000fe400087fe4ff */
[----:B------:R-:W-:Y:S02]  /*2440*/  UPRMT UR29, URZ, 0x5410, UR46 ;  /* 0x00005410ff1d7896 */ /* 0x000fe4000800002e */
[----:B------:R-:W-:Y:S01]  /*2450*/  UIADD3 UR8, UPT, UPT, UR6, 0x32400, UR8 ;  /* 0x0003240006087890 */ /* 0x000fe2000fffe008 */
[----:B------:R-:W-:Y:S01]  /*2460*/  UMOV UR54, 0x0 ;  /* 0x0000000000367882 */ /* 0x000fe20000000000 */
[----:B------:R-:W-:Y:S01]  /*2470*/  UMOV UR55, 0x10000000 ;  /* 0x1000000000377882 */ /* 0x000fe20000000000 */
[----:B------:R-:W-:Y:S01]  /*2480*/  UMOV UR26, UR34 ;  /* 0x00000022001a7c82 */ /* 0x000fe20008000000 */
[----:B------:R-:W-:Y:S01]  /*2490*/  UMOV UR28, UR36 ;  /* 0x00000024001c7c82 */ /* 0x000fe20008000000 */
[----:B------:R-:W-:Y:S01]  /*24a0*/  UMOV UR25, UR33 ;  /* 0x0000002100197c82 */ /* 0x000fe20008000000 */
[----:B------:R-:W-:Y:S01]  /*24b0*/  UMOV UR21, UR36 ;  /* 0x0000002400157c82 */ /* 0x000fe20008000000 */
[----:B------:R-:W-:Y:S01]  /*24c0*/  UMOV UR17, UR33 ;  /* 0x0000002100117c82 */ /* 0x000fe20008000000 */
[----:B------:R4:W-:Y:S01]  /*24d0*/  UTMALDG.3D.MULTICAST.2CTA [UR32], [UR42], UR7, desc[UR54] ;  /* 0x000036202a0073b4 */ /* 0x0009e20008211807 */
[----:B------:R-:W-:Y:S01]  /*24e0*/  UMOV UR13, UR36 ;  /* 0x00000024000d7c82 */ /* 0x000fe20008000000 */
[----:B------:R-:W-:Y:S01]  /*24f0*/  UMOV UR9, UR33 ;  /* 0x0000002100097c82 */ /* 0x000fe20008000000 */
[----:B------:R4:W-:Y:S01]  /*2500*/  UTMALDG.3D.MULTICAST.2CTA [UR24], [UR38], UR37, desc[UR54] ;  /* 0x00003618260073b4 */ /* 0x0009e20008211825 */
[----:B------:R4:W-:Y:S01]  /*2510*/  UTMALDG.4D.MULTICAST.2CTA [UR16], [UR30], UR7, desc[UR54] ;  /* 0x000036101e0073b4 */ /* 0x0009e20008219807 */
[----:B------:R4:W-:Y:S02]  /*2520*/  UTMALDG.4D.MULTICAST.2CTA [UR8], [UR22], UR29, desc[UR54] ;  /* 0x00003608160073b4 */ /* 0x0009e4000821981d */
[----:B----4-:R-:W-:Y:S01]  /*2530*/  NOP ;  /* 0x0000000000007918 */ /* 0x010fe20000000000 */
.L_x_33:
[----:B------:R-:W-:Y:S05]  /*2540*/  BSYNC.RECONVERGENT B0 ;  /* 0x0000000000007941 */ /* 0x000fea0003800200 */
.L_x_32:
[----:B------:R-:W-:Y:S02]  /*2550*/  UIADD3 UR34, UPT, UPT, UR34, 0x80, URZ ;  /* 0x0000008022227890 */ /* 0x000fe4000fffe0ff */
[----:B------:R-:W-:Y:S02]  /*2560*/  UIADD3 UR11, UPT, UPT, UR11, 0x2, URZ ;  /* 0x000000020b0b7890 */ /* 0x000fe4000fffe0ff */
[----:B------:R-:W-:Y:S01]  /*2570*/  UIADD3 UR19, UPT, UPT, UR19, 0x2, URZ ;  /* 0x0000000213137890 */ /* 0x000fe2000fffe0ff */
[----:B------:R-:W-:Y:S01]  /*2580*/  UMOV UR4, UR15 ;  /* 0x0000000f00047c82 */ /* 0x000fe20008000000 */
[----:B------:R-:W-:Y:S01]  /*2590*/  UMOV UR7, UR57 ;  /* 0x0000003900077c82 */ /* 0x000fe20008000000 */
[----:B------:R-:W-:Y:S09]  /*25a0*/  BRA.U UP4, `(.L_x_34) ;  /* 0xfffffff904e87547 */ /* 0x000ff2000b83ffff */
.L_x_26:
[----:B------:R-:W-:Y:S01]  /*25b0*/  ULEA UR4, UR15, UR6, 0x3 ;  /* 0x000000060f047291 */ /* 0x000fe2000f8e18ff */
[----:B-1----:R-:W-:Y:S01]  /*25c0*/  SHF.L.U32 R0, R12, 0x1f, RZ ;  /* 0x0000001f0c007819 */ /* 0x002fe200000006ff */
[----:B------:R-:W-:Y:S01]  /*25d0*/  @!P2 SYNCS.ARRIVE.TRANS64.A1T0 RZ, [UR6+0x138], RZ ;  /* 0x000138ffffffa9a7 */ /* 0x000fe20008100006 */
[----:B------:R-:W-:-:S06]  /*25e0*/  UISETP.GT.AND UP0, UPT, UR64, UR63, UPT ;  /* 0x0000003f4000728c */ /* 0x000fcc000bf04270 */
[----:B--23--:R1:W2:Y:S03]  /*25f0*/  SYNCS.PHASECHK.TRANS64.TRYWAIT P1, [UR4+0x80], R0 ;  /* 0x00008000ff0075a7 */ /* 0x00c2a60008021104 */
[----:B------:R-:W-:Y:S05]  /*2600*/  BRA.U !UP0, `(.L_x_35) ;  /* 0x00000005081c7547 */ /* 0x000fea000b800000 */
[----:B------:R-:W-:Y:S01]  /*2610*/  UIADD3 UR37, UPT, UPT, UR68, UR7, URZ ;  /* 0x0000000744257290 */ /* 0x000fe2000fffe0ff */
[----:B------:R-:W-:-:S11]  /*2620*/  UMOV UR5, UR15 ;  /* 0x0000000f00057c82 */ /* 0x000fd60008000000 */
.L_x_43:
[----:B------:R-:W-:Y:S01]  /*2630*/  ULEA UR14, UR5, UR6, 0x3 ;  /* 0x00000006050e7291 */ /* 0x000fe2000f8e18ff */
[----:B--2---:R-:W-:Y:S01]  /*2640*/  @P4 MOV R2, 0x6000 ;  /* 0x0000600000024802 */ /* 0x004fe20000000f00 */
[----:B--23--:R-:W-:Y:S10]  /*2650*/  @P1 BRA `(.L_x_36) ;  /* 0x00000000000c1947 */ /* 0x00cff40003800000 */
[----:B------:R-:W-:-:S04]  /*2660*/  SHF.L.U32 R3, R12, 0x1f, RZ ;  /* 0x0000001f0c037819 */ /* 0x000fc800000006ff */
[----:B------:R-:W2:Y:S02]  /*2670*/  SYNCS.PHASECHK.TRANS64.TRYWAIT P0, [UR14+0x80], R3 ;  /* 0x00008003ff0075a7 */ /* 0x000ea4000800110e */
[----:B--2---:R-:W-:Y:S05]  /*2680*/  @!P0 BRA `(.L_x_37) ;  /* 0x0000007000548947 */ /* 0x004fea0003800000 */
.L_x_36:
[----:B------:R2:W-:Y:S01]  /*2690*/  @P4 SYNCS.ARRIVE.TRANS64 RZ, [UR14], R2 ;  /* 0x00000002ffff49a7 */ /* 0x0005e2000800000e */
[----:B------:R-:W-:-:S04]  /*26a0*/  ULOP3.LUT UR4, UR51, 0x2, URZ, 0xfc, !UPT ;  /* 0x0000000233047892 */ /* 0x000fc8000f8efcff */
[----:B------:R-:W-:-:S09]  /*26b0*/  UISETP.NE.AND UP0, UPT, UR4, 0x2, UPT ;  /* 0x000000020400788c */ /* 0x000fd2000bf05270 */
[----:B------:R-:W-:Y:S05]  /*26c0*/  BRA.U UP0, `(.L_x_38) ;  /* 0x0000000100047547 */ /* 0x000fea000b800000 */
[----:B------:R-:W-:Y:S05]  /*26d0*/  BPT.TRAP 0x1 ;  /* 0x000000040000795c */ /* 0x000fea0000300000 */
.L_x_38:
[----:B------:R-:W-:Y:S04]  /*26e0*/  BSSY.RECONVERGENT B0, `(.L_x_39) ;  /* 0x0000003000007945 */ /* 0x000fe80003800200 */
[----:B------:R-:W-:Y:S05]  /*26f0*/  @!P3 BRA `(.L_x_40) ;  /* 0x000000000004b947 */ /* 0x000fea0003800000 */
[----:B------:R-:W-:Y:S05]  /*2700*/  BPT.TRAP 0x1 ;  /* 0x000000040000795c */ /* 0x000fea0000300000 */
.L_x_40:
[----:B------:R-:W-:Y:S05]  /*2710*/  BSYNC.RECONVERGENT B0 ;  /* 0x0000000000007941 */ /* 0x000fea0003800200 */
.L_x_39:
        /* <DEDUP_REMOVED lines=11> */
[----:B------:R-:W-:Y:S02]  /*27d0*/  ULEA UR32, UR5, UR49, 0xd ;  /* 0x0000003105207291 */ /* 0x000fe4000f8e68ff */
[----:B------:R-:W-:Y:S02]  /*27e0*/  UIADD3 UR22, UP3, UPT, UR44, 0x80, URZ ;  /* 0x000000802c167890 */ /* 0x000fe4000ff7e0ff */
[----:B------:R-:W-:Y:S02]  /*27f0*/  USHF.L.U32 UR4, UR5, 0xa, URZ ;  /* 0x0000000a05047899 */ /* 0x000fe400080006ff */
[----:B------:R-:W-:Y:S02]  /*2800*/  ULEA UR24, UR5, UR48, 0xb ;  /* 0x0000003005187291 */ /* 0x000fe4000f8e58ff */
[----:B------:R-:W-:Y:S02]  /*2810*/  UIADD3 UR8, UP2, UPT, UR44, 0x180, URZ ;  /* 0x000001802c087890 */ /* 0x000fe4000ff5e0ff */
[----:B------:R-:W-:-:S02]  /*2820*/  USHF.L.U32 UR34, UR7, 0x7, URZ ;  /* 0x0000000707227899 */ /* 0x000fc400080006ff */
[----:B------:R-:W-:Y:S02]  /*2830*/  ULOP3.LUT UR33, UR14, 0xfefffff8, URZ, 0xc0, !UPT ;  /* 0xfefffff80e217892 */ /* 0x000fe4000f8ec0ff */
[----:B------:R-:W-:Y:S02]  /*2840*/  UIADD3.X UR23, UPT, UPT, URZ, UR45, URZ, UP3, !UPT ;  /* 0x0000002dff177290 */ /* 0x000fe40009ffe4ff */
[----:B------:R-:W-:Y:S02]  /*2850*/  ULOP3.LUT UR16, UR52, UR4, URZ, 0xfc, !UPT ;  /* 0x0000000434107292 */ /* 0x000fe4000f8efcff */
[----:B------:R-:W-:Y:S02]  /*2860*/  UIADD3 UR32, UPT, UPT, UR6, 0x6400, UR32 ;  /* 0x0000640006207890 */ /* 0x000fe4000fffe020 */
[----:B------:R-:W-:Y:S02]  /*2870*/  UPRMT UR13, URZ, 0x5410, UR41 ;  /* 0x00005410ff0d7896 */ /* 0x000fe40008000029 */
[----:B------:R-:W-:-:S02]  /*2880*/  ULOP3.LUT UR29, UR4, UR50, URZ, 0xfc, !UPT ;  /* 0x00000032041d7292 */ /* 0x000fc4000f8efcff */
[----:B------:R-:W-:Y:S02]  /*2890*/  UIADD3.X UR9, UPT, UPT, URZ, UR45, URZ, UP2, !UPT ;  /* 0x0000002dff097290 */ /* 0x000fe400097fe4ff */
[----:B------:R-:W-:Y:S02]  /*28a0*/  UIADD3 UR24, UPT, UPT, UR6, 0x26400, UR24 ;  /* 0x0002640006187890 */ /* 0x000fe4000fffe018 */
[----:B------:R-:W-:Y:S02]  /*28b0*/  UPRMT UR4, URZ, 0x5410, UR47 ;  /* 0x00005410ff047896 */ /* 0x000fe4000800002f */
[----:B------:R-:W-:Y:S01]  /*28c0*/  UIADD3 UR30, UP1, UPT, UR44, 0x280, URZ ;  /* 0x000002802c1e7890 */ /* 0x000fe2000ff3e0ff */
[----:B------:R-:W-:Y:S01]  /*28d0*/  UMOV UR42, 0x0 ;  /* 0x00000000002a7882 */ /* 0x000fe20000000000 */
[----:B------:R-:W-:Y:S01]  /*28e0*/  UMOV UR43, 0x10000000 ;  /* 0x10000000002b7882 */ /* 0x000fe20000000000 */
[----:B------:R-:W-:Y:S01]  /*28f0*/  UIADD3 UR38, UP0, UPT, UR44, 0x380, URZ ;  /* 0x000003802c267890 */ /* 0x000fe2000ff1e0ff */
[----:B------:R-:W-:Y:S01]  /*2900*/  UTMALDG.3D.MULTICAST.2CTA [UR32], [UR22], UR13, desc[UR42] ;  /* 0x00002a20160073b4 */ /* 0x000fe2000821180d */
[----:B------:R-:W-:Y:S01]  /*2910*/  UMOV UR28, UR36 ;  /* 0x00000024001c7c82 */ /* 0x000fe20008000000 */
[----:B------:R-:W-:-:S02]  /*2920*/  ULEA UR19, UR7, UR56, 0x1 ;  /* 0x0000003807137291 */ /* 0x000fc4000f8e08ff */
[----:B------:R-:W-:Y:S01]  /*2930*/  UIADD3.X UR31, UPT, UPT, URZ, UR45, URZ, UP1, !UPT ;  /* 0x0000002dff1f7290 */ /* 0x000fe20008ffe4ff */
[----:B------:R-:W-:Y:S01]  /*2940*/  UMOV UR25, UR33 ;  /* 0x0000002100197c82 */ /* 0x000fe20008000000 */
[----:B------:R-:W-:Y:S01]  /*2950*/  UMOV UR26, UR34 ;  /* 0x00000022001a7c82 */ /* 0x000fe20008000000 */
[----:B------:R-:W-:Y:S01]  /*2960*/  UIADD3 UR16, UPT, UPT, UR6, 0x2e400, UR16 ;  /* 0x0002e40006107890 */ /* 0x000fe2000fffe010 */
[----:B------:R4:W-:Y:S01]  /*2970*/  UTMALDG.3D.MULTICAST.2CTA [UR24], [UR8], UR4, desc[UR42] ;  /* 0x00002a18080073b4 */ /* 0x0009e20008211804 */
[----:B------:R-:W-:Y:S02]  /*2980*/  ULEA UR11, UR7, UR53, 0x1 ;  /* 0x00000035070b7291 */ /* 0x000fe4000f8e08ff */
[----:B------:R-:W-:Y:S01]  /*2990*/  UIADD3.X UR39, UPT, UPT, URZ, UR45, URZ, UP0, !UPT ;  /* 0x0000002dff277290 */ /* 0x000fe200087fe4ff */
[----:B------:R-:W-:Y:S01]  /*29a0*/  UMOV UR21, UR36 ;  /* 0x0000002400157c82 */ /* 0x000fe20008000000 */
[----:B------:R-:W-:-:S03]  /*29b0*/  UMOV UR17, UR33 ;  /* 0x0000002100117c82 */ /* 0x000fc60008000000 */
[----:B------:R2:W-:Y:S01]  /*29c0*/  UTMALDG.4D.MULTICAST.2CTA [UR16], [UR30], UR13, desc[UR42] ;  /* 0x00002a101e0073b4 */ /* 0x0005e2000821980d */
[----:B----4-:R-:W-:Y:S02]  /*29d0*/  UIADD3 UR8, UPT, UPT, UR6, 0x32400, UR29 ;  /* 0x0003240006087890 */ /* 0x010fe4000fffe01d */
[----:B------:R-:W-:Y:S01]  /*29e0*/  UPRMT UR4, URZ, 0x5410, UR46 ;  /* 0x00005410ff047896 */ /* 0x000fe2000800002e */
[----:B------:R-:W-:Y:S01]  /*29f0*/  UMOV UR9, UR33 ;  /* 0x0000002100097c82 */ /* 0x000fe20008000000 */
[----:B--2---:R-:W-:-:S07]  /*2a00*/  UMOV UR13, UR36 ;  /* 0x00000024000d7c82 */ /* 0x004fce0008000000 */
[----:B------:R4:W-:Y:S02]  /*2a10*/  UTMALDG.4D.MULTICAST.2CTA [UR8], [UR38], UR4, desc[UR42] ;  /* 0x00002a08260073b4 */ /* 0x0009e40008219804 */
[----:B----4-:R-:W-:Y:S01]  /*2a20*/  NOP ;  /* 0x0000000000007918 */ /* 0x010fe20000000000 */
.L_x_42:
[----:B------:R-:W-:Y:S05]  /*2a30*/  BSYNC.RECONVERGENT B0 ;  /* 0x0000000000007941 */ /* 0x000fea0003800200 */
.L_x_41:
[----:B------:R-:W-:Y:S01]  /*2a40*/  UIADD3 UR7, UPT, UPT, UR7, 0x1, URZ ;  /* 0x0000000107077890 */ /* 0x000fe2000fffe0ff */
[----:B------:R-:W-:-:S03]  /*2a50*/  UMOV UR5, UR15 ;  /* 0x0000000f00057c82 */ /* 0x000fc60008000000 */
[----:B------:R-:W-:-:S09]  /*2a60*/  UISETP.NE.AND UP0, UPT, UR7, UR37, UPT ;  /* 0x000000250700728c */ /* 0x000fd2000bf05270 */
[----:B------:R-:W-:Y:S05]  /*2a70*/  BRA.U UP0, `(.L_x_43) ;  /* 0xfffffff900ec7547 */ /* 0x000fea000b83ffff */
.L_x_35:
[C---:B------:R-:W-:Y:S01]  /*2a80*/  LEA R3, R11.reuse, UR6, 0x3 ;  /* 0x000000060b037c11 */ /* 0x040fe2000f8e18ff */
[----:B------:R-:W-:Y:S01]  /*2a90*/  NOP ;  /* 0x0000000000007918 */ /* 0x000fe20000000000 */
[----:B-1----:R-:W-:Y:S02]  /*2aa0*/  SHF.L.U32 R0, R10, 0x1f, RZ ;  /* 0x0000001f0a007819 */ /* 0x002fe400000006ff */
[----:B------:R-:W-:Y:S02]  /*2ab0*/  LEA R5, R11, UR6, 0x4 ;  /* 0x000000060b057c11 */ /* 0x000fe4000f8e20ff */
[----:B------:R-:W1:Y:S02]  /*2ac0*/  SYNCS.PHASECHK.TRANS64.TRYWAIT P0, [R3+URZ+0x140], R0 ;  /* 0x00014000030075a7 */ /* 0x000e6400080011ff */
[----:B-1----:R-:W-:Y:S05]  /*2ad0*/  @!P0 BRA `(.L_x_44) ;  /* 0x0000006c00588947 */ /* 0x002fea0003800000 */
.L_x_153:
[----:B------:R-:W4:Y:S01]  /*2ae0*/  LDS.128 R4, [R5+0x1b0] ;  /* 0x0001b00005047984 */ /* 0x000f220000000c00 */
[----:B------:R-:W-:Y:S01]  /*2af0*/  UISETP.GE.AND UP0, UPT, UR40, 0x1, UPT ;  /* 0x000000012800788c */ /* 0x000fe2000bf06270 */
[----:B------:R-:W-:Y:S01]  /*2b00*/  @!PT LDS RZ, [RZ] ;  /* 0x00000000fffff984 */ /* 0x000fe20000000800 */
[----:B------:R-:W-:Y:S01]  /*2b10*/  @!PT LDS RZ, [RZ] ;  /* 0x00000000fffff984 */ /* 0x000fe20000000800 */
[----:B------:R-:W-:Y:S01]  /*2b20*/  @!PT LDS RZ, [RZ] ;  /* 0x00000000fffff984 */ /* 0x000fe20000000800 */
[----:B------:R-:W-:Y:S01]  /*2b30*/  @!PT LDS RZ, [RZ] ;  /* 0x00000000fffff984 */ /* 0x000fe20000000800 */
[----:B------:R1:W-:Y:S06]  /*2b40*/  MEMBAR.ALL.CTA ;  /* 0x0000000000007992 */ /* 0x0003ec0000008000 */
[----:B-1----:R-:W1:Y:S01]  /*2b50*/  FENCE.VIEW.ASYNC.S ;  /* 0x00000000000073c6 */ /* 0x002e620000000000 */
[----:B----4-:R-:W-:-:S13]  /*2b60*/  LOP3.LUT P0, RZ, R6, 0x1, RZ, 0xc0, !PT ;  /* 0x0000000106ff7812 */ /* 0x010fda000780c0ff */
[----:B-1----:R-:W-:Y:S01]  /*2b70*/  VOTEU.ANY UP1, P0 ;  /* 0x0000000000ff7886 */ /* 0x002fe20000020100 */
[----:B------:R-:W-:-:S13]  /*2b80*/  PLOP3.LUT P0, PT, PT, PT, UP1, 0x80, 0x8 ;  /* 0x000000000008781c */ /* 0x000fda0003f0f018 */
[----:B------:R-:W-:Y:S02]  /*2b90*/  @P0 LOP3.LUT R0, R5, 0xffff, RZ, 0xc0, !PT ;  /* 0x0000ffff05000812 */ /* 0x000fe400078ec0ff */
[----:B--2---:R-:W-:Y:S02]  /*2ba0*/  @P0 MOV R2, R4 ;  /* 0x0000000400020202 */ /* 0x004fe40000000f00 */
[----:B------:R-:W-:Y:S01]  /*2bb0*/  @P0 R2UR UR5, R0 ;  /* 0x00000000000502ca */ /* 0x000fe200000e0000 */
[----:B------:R-:W-:Y:S01]  /*2bc0*/  VIADD R0, R3, 0x150 ;  /* 0x0000015003007836 */ /* 0x000fe20000000000 */
[----:B------:R-:W-:Y:S02]  /*2bd0*/  @P0 SHF.R.U32.HI R4, RZ, 0x10, R5 ;  /* 0x00000010ff040819 */ /* 0x000fe40000011605 */
[----:B------:R-:W-:Y:S02]  /*2be0*/  @P0 R2UR UR7, R2 ;  /* 0x00000000020702ca */ /* 0x000fe400000e0000 */
[----:B------:R-:W-:-:S02]  /*2bf0*/  PRMT R0, RZ, 0x654, R0 ;  /* 0x00000654ff007816 */ /* 0x000fc40000000000 */
[----:B------:R-:W-:Y:S02]  /*2c00*/  @P0 R2UR UR4, R4 ;  /* 0x00000000040402ca */ /* 0x000fe400000e0000 */
[----:B------:R1:W-:Y:S03]  /*2c10*/  SYNCS.ARRIVE.TRANS64.RED.A1T0 RZ, [R0+URZ], RZ ;  /* 0x000000ff00ff79a7 */ /* 0x0003e600081004ff */
[----:B------:R-:W-:-:S04]  /*2c20*/  @UP1 UMOV UR58, UR5 ;  /* 0x00000005003a1c82 */ /* 0x000fc80008000000 */
[----:B------:R-:W-:-:S04]  /*2c30*/  @UP1 UMOV UR59, UR7 ;  /* 0x00000007003b1c82 */ /* 0x000fc80008000000 */
[----:B------:R-:W-:Y:S01]  /*2c40*/  @UP1 UMOV UR36, UR4 ;  /* 0x0000000400241c82 */ /* 0x000fe20008000000 */
[----:B------:R-:W-:Y:S05]  /*2c50*/  BRA.U !UP0, `(.L_x_45) ;  /* 0x0000000108d47547 */ /* 0x000fea000b800000 */
[----:B------:R-:W2:Y:S01]  /*2c60*/  LDCU.128 UR20, c[0x0][0xf10] ;  /* 0x0001e200ff1477ac */ /* 0x000ea20008000c00 */
[----:B------:R-:W4:Y:S01]  /*2c70*/  LDCU UR11, c[0x0][0xf20] ;  /* 0x0001e400ff0b77ac */ /* 0x000f220008000800 */
[----:B------:R-:W3:Y:S01]  /*2c80*/  LDCU UR19, c[0x0][0xf0c] ;  /* 0x0001e180ff1377ac */ /* 0x000ee20008000800 */
[----:B------:R-:W1:Y:S01]  /*2c90*/  LDCU.64 UR8, c[0x0][0xf28] ;  /* 0x0001e500ff0877ac */ /* 0x000e620008000a00 */
[----:B------:R-:W-:Y:S02]  /*2ca0*/  UISETP.NE.AND UP3, UPT, UR40, 0x1, UPT ;  /* 0x000000012800788c */ /* 0x000fe4000bf65270 */
[----:B--2---:R-:W-:Y:S02]  /*2cb0*/  UIMAD.WIDE.U32 UR12, UR61, UR23, URZ ;  /* 0x000000173d0c72a5 */ /* 0x004fe4000f8e00ff */
[----:B------:R-:W-:Y:S02]  /*2cc0*/  UIMAD.WIDE.U32 UR4, UR62, UR20, URZ ;  /* 0x000000143e0472a5 */ /* 0x000fe4000f8e00ff */
[----:B------:R-:W-:-:S02]  /*2cd0*/  UISETP.NE.AND UP0, UPT, UR22, 0x1, UPT ;  /* 0x000000011600788c */ /* 0x000fc4000bf05270 */
[----:B------:R-:W-:Y:S01]  /*2ce0*/  UIMAD.WIDE.U32 UR24, UR58, UR23, URZ ;  /* 0x000000173a1872a5 */ /* 0x000fe2000f8e00ff */
[----:B------:R-:W-:Y:S02]  /*2cf0*/  UMOV UR12, UR13 ;  /* 0x0000000d000c7c82 */ /* 0x000fe40008000000 */
[----:B------:R-:W-:Y:S01]  /*2d00*/  UMOV UR4, UR5 ;  /* 0x0000000500047c82 */ /* 0x000fe20008000000 */
[----:B----4-:R-:W-:Y:S02]  /*2d10*/  USHF.R.U32.HI UR12, URZ, UR11, UR12 ;  /* 0x0000000bff0c7299 */ /* 0x010fe4000801160c */
[----:B---3--:R-:W-:Y:S02]  /*2d20*/  UISETP.NE.AND UP2, UPT, UR19, 0x1, UPT ;  /* 0x000000011300788c */ /* 0x008fe4000bf45270 */
[----:B------:R-:W-:Y:S02]  /*2d30*/  USHF.R.U32.HI UR4, URZ, UR21, UR4 ;  /* 0x00000015ff047299 */ /* 0x000fe40008011604 */
[----:B------:R-:W-:-:S02]  /*2d40*/  USEL UR5, UR61, UR12, !UP0 ;  /* 0x0000000c3d057287 */ /* 0x000fc4000c000000 */
[----:B------:R-:W-:Y:S02]  /*2d50*/  USEL UR7, UR62, UR4, !UP2 ;  /* 0x000000043e077287 */ /* 0x000fe4000d000000 */
[----:B-1----:R-:W-:Y:S01]  /*2d60*/  UIMAD.WIDE.U32 UR12, UR5, UR8, URZ ;  /* 0x00000008050c72a5 */ /* 0x002fe2000f8e00ff */
[----:B------:R-:W-:Y:S01]  /*2d70*/  UMOV UR4, UR25 ;  /* 0x0000001900047c82 */ /* 0x000fe20008000000 */
[----:B------:R-:W-:Y:S02]  /*2d80*/  UIMAD.WIDE.U32 UR16, UR59, UR20, URZ ;  /* 0x000000143b1072a5 */ /* 0x000fe4000f8e00ff */
[----:B------:R-:W-:-:S03]  /*2d90*/  UIMAD.WIDE.U32 UR24, UR7, UR8, URZ ;  /* 0x00000008071872a5 */ /* 0x000fc6000f8e00ff */
[----:B------:R-:W-:Y:S01]  /*2da0*/  UMOV UR12, UR13 ;  /* 0x0000000d000c7c82 */ /* 0x000fe20008000000 */
[----:B------:R-:W-:Y:S02]  /*2db0*/  USHF.R.U32.HI UR4, URZ, UR11, UR4 ;  /* 0x0000000bff047299 */ /* 0x000fe40008011604 */
[----:B------:R-:W-:Y:S01]  /*2dc0*/  @UP3 USHF.R.U32.HI UR5, URZ, UR9, UR12 ;  /* 0x00000009ff053299 */ /* 0x000fe2000801160c */
[----:B------:R-:W-:Y:S01]  /*2dd0*/  UMOV UR16, UR17 ;  /* 0x0000001100107c82 */ /* 0x000fe20008000000 */
[----:B------:R-:W-:Y:S01]  /*2de0*/  UMOV UR24, UR25 ;  /* 0x0000001900187c82 */ /* 0x000fe20008000000 */
[----:B------:R-:W-:Y:S02]  /*2df0*/  USHF.R.U32.HI UR21, URZ, UR21, UR16 ;  /* 0x00000015ff157299 */ /* 0x000fe40008011610 */
[----:B------:R-:W-:Y:S02]  /*2e00*/  USEL UR4, UR58, UR4, !UP0 ;  /* 0x000000043a047287 */ /* 0x000fe4000c000000 */
[----:B------:R-:W-:-:S02]  /*2e10*/  @UP3 USHF.R.U32.HI UR7, URZ, UR9, UR24 ;  /* 0x00000009ff073299 */ /* 0x000fc40008011618 */
[----:B------:R-:W-:Y:S02]  /*2e20*/  UIMAD UR11, UR40, UR5, URZ ;  /* 0x00000005280b72a4 */ /* 0x000fe4000f8e02ff */
[----:B------:R-:W-:Y:S02]  /*2e30*/  USEL UR5, UR59, UR21, !UP2 ;  /* 0x000000153b057287 */ /* 0x000fe4000d000000 */
[----:B------:R-:W-:Y:S02]  /*2e40*/  UIMAD UR12, UR40, UR7, URZ ;  /* 0x00000007280c72a4 */ /* 0x000fe4000f8e02ff */
[----:B------:R-:W-:Y:S02]  /*2e50*/  UISETP.GE.AND UP0, UPT, UR4, UR11, UPT ;  /* 0x0000000b0400728c */ /* 0x000fe4000bf06270 */
[----:B------:R-:W-:Y:S02]  /*2e60*/  UIMAD.WIDE.U32 UR16, UR4, UR8, URZ ;  /* 0x00000008041072a5 */ /* 0x000fe4000f8e00ff */
[----:B------:R-:W-:-:S02]  /*2e70*/  UISETP.GE.OR UP0, UPT, UR5, UR12, UP0 ;  /* 0x0000000c0500728c */ /* 0x000fc40008706670 */
        /* <DEDUP_REMOVED lines=19> */
.L_x_45:
[----:B------:R-:W2:Y:S02]  /*2fb0*/  LDCU UR4, c[0x0][0xf30] ;  /* 0x0001e600ff0477ac */ /* 0x000ea40008000800 */
[----:B--2---:R-:W-:-:S09]  /*2fc0*/  UISETP.NE.AND UP0, UPT, UR4, 0x1, UPT ;  /* 0x000000010400788c */ /* 0x004fd2000bf05270 */
[----:B------:R-:W-:Y:S05]  /*2fd0*/  BRA.U UP0, `(.L_x_46) ;  /* 0x0000000100447547 */ /* 0x000fea000b800000 */
[----:B------:R-:W2:Y:S01]  /*2fe0*/  LDCU.128 UR20, c[0x0][0xf10] ;  /* 0x0001e200ff1477ac */ /* 0x000ea20008000c00 */
[----:B------:R-:W4:Y:S01]  /*2ff0*/  LDCU UR11, c[0x0][0xf0c] ;  /* 0x0001e180ff0b77ac */ /* 0x000f220008000800 */
[----:B------:R-:W1:Y:S01]  /*3000*/  LDCU UR7, c[0x0][0xf20] ;  /* 0x0001e400ff0777ac */ /* 0x000e620008000800 */
[----:B--2---:R-:W-:Y:S02]  /*3010*/  UIMAD.WIDE.U32 UR8, UR59, UR20, URZ ;  /* 0x000000143b0872a5 */ /* 0x004fe4000f8e00ff */
[----:B------:R-:W-:Y:S02]  /*3020*/  UIMAD.WIDE.U32 UR4, UR58, UR23, URZ ;  /* 0x000000173a0472a5 */ /* 0x000fe4000f8e00ff */
[----:B----4-:R-:W-:Y:S02]  /*3030*/  UISETP.NE.AND UP2, UPT, UR11, 0x1, UPT ;  /* 0x000000010b00788c */ /* 0x010fe4000bf45270 */
[----:B------:R-:W-:Y:S01]  /*3040*/  UISETP.NE.AND UP0, UPT, UR22, 0x1, UPT ;  /* 0x000000011600788c */ /* 0x000fe2000bf05270 */
[----:B------:R-:W-:-:S02]  /*3050*/  UMOV UR8, UR9 ;  /* 0x0000000900087c82 */ /* 0x000fc40008000000 */
[----:B------:R-:W-:Y:S01]  /*3060*/  UMOV UR4, UR5 ;  /* 0x0000000500047c82 */ /* 0x000fe20008000000 */
[----:B------:R-:W-:Y:S02]  /*3070*/  USHF.R.U32.HI UR21, URZ, UR21, UR8 ;  /* 0x00000015ff157299 */ /* 0x000fe40008011608 */
[----:B-1----:R-:W-:Y:S02]  /*3080*/  USHF.R.U32.HI UR4, URZ, UR7, UR4 ;  /* 0x00000007ff047299 */ /* 0x002fe40008011604 */
[----:B------:R-:W-:Y:S02]  /*3090*/  USEL UR5, UR59, UR21, !UP2 ;  /* 0x000000153b057287 */ /* 0x000fe4000d000000 */
[----:B------:R-:W-:-:S04]  /*30a0*/  USEL UR4, UR58, UR4, !UP0 ;  /* 0x000000043a047287 */ /* 0x000fc8000c000000 */
[----:B------:R-:W-:Y:S02]  /*30b0*/  UIADD3 UR7, UPT, UPT, UR5, -UR4, URZ ;  /* 0x8000000405077290 */ /* 0x000fe4000fffe0ff */
[----:B------:R-:W-:Y:S02]  /*30c0*/  UIADD3 UR4, UPT, UPT, -UR5, UR4, URZ ;  /* 0x0000000405047290 */ /* 0x000fe4000fffe1ff */
[----:B------:R-:W-:Y:S02]  /*30d0*/  UIMAD UR58, UR7, UR22, UR58 ;  /* 0x00000016073a72a4 */ /* 0x000fe4000f8e023a */
[----:B------:R-:W-:-:S12]  /*30e0*/  UIMAD UR59, UR4, UR11, UR59 ;  /* 0x0000000b043b72a4 */ /* 0x000fd8000f8e023b */
.L_x_46:
[----:B------:R-:W-:Y:S01]  /*30f0*/  VIADD R11, R11, 0x1 ;  /* 0x000000010b0b7836 */ /* 0x000fe20000000000 */
[----:B------:R-:W-:Y:S02]  /*3100*/  R2UR UR5, R91 ;  /* 0x000000005b0572ca */ /* 0x000fe400000e0000 */
[----:B------:R-:W-:Y:S02]  /*3110*/  R2UR UR4, R90 ;  /* 0x000000005a0472ca */ /* 0x000fe400000e0000 */
[C---:B------:R-:W-:Y:S02]  /*3120*/  ISETP.NE.AND P0, PT, R11.reuse, 0x2, PT ;  /* 0x000000020b00780c */ /* 0x040fe40003f05270 */
[----:B------:R-:W-:Y:S02]  /*3130*/  PLOP3.LUT P2, PT, PT, PT, PT, 0x80, 0x8 ;  /* 0x000000000008781c */ /* 0x000fe40003f4f070 */
[----:B------:R-:W-:Y:S02]  /*3140*/  SEL R3, RZ, 0x1, P0 ;  /* 0x00000001ff037807 */ /* 0x000fe40000000000 */
[----:B------:R-:W-:-:S02]  /*3150*/  SEL R11, R11, RZ, P0 ;  /* 0x000000ff0b0b7207 */ /* 0x000fc40000000000 */
[----:B------:R-:W-:Y:S01]  /*3160*/  LOP3.LUT R10, R10, R3, RZ, 0x3c, !PT ;  /* 0x000000030a0a7212 */ /* 0x000fe200078e3cff */
[----:B------:R-:W-:Y:S02]  /*3170*/  UIADD3 UR26, UPT, UPT, UR59, UR5, URZ ;  /* 0x000000053b1a7290 */ /* 0x000fe4000fffe0ff */
[----:B------:R-:W-:Y:S01]  /*3180*/  UIADD3 UR25, UPT, UPT, UR58, UR4, URZ ;  /* 0x000000043a197290 */ /* 0x000fe2000fffe0ff */
[----:B------:R-:W-:Y:S11]  /*3190*/  BRA.U UP1, `(.L_x_47) ;  /* 0xffffffed01507547 */ /* 0x000ff6000b83ffff */
[----:B------:R-:W-:Y:S01]  /*31a0*/  UIADD3 UR7, UPT, UPT, UR6, 0x80, URZ ;  /* 0x0000008006077890 */ /* 0x000fe2000fffe0ff */
[----:B------:R-:W-:-:S03]  /*31b0*/  SHF.L.U32 R3, R12, 0x1f, RZ ;  /* 0x0000001f0c037819 */ /* 0x000fc600000006ff */
[----:B------:R-:W-:-:S09]  /*31c0*/  ULEA UR4, UR15, UR7, 0x3 ;  /* 0x000000070f047291 */ /* 0x000fd2000f8e18ff */
[----:B------:R-:W2:Y:S02]  /*31d0*/  SYNCS.PHASECHK.TRANS64.TRYWAIT P0, [UR4], R3 ;  /* 0x00000003ff0075a7 */ /* 0x000ea40008001104 */
[----:B--2---:R-:W-:Y:S05]  /*31e0*/  @!P0 BRA `(.L_x_48) ;  /* 0x0000006400a88947 */ /* 0x004fea0003800000 */
.L_x_155:
[----:B------:R-:W-:-:S04]  /*31f0*/  UIADD3 UR4, UPT, UPT, UR15, 0x1, URZ ;  /* 0x000000010f047890 */ /* 0x000fc8000fffe0ff */
[----:B------:R-:W-:-:S04]  /*3200*/  UISETP.NE.AND UP0, UPT, UR4, 0x10, UPT ;  /* 0x000000100400788c */ /* 0x000fc8000bf05270 */
[----:B------:R-:W-:Y:S02]  /*3210*/  USEL UR6, URZ, 0x1, UP0 ;  /* 0x00000001ff067887 */ /* 0x000fe40008000000 */
[----:B------:R-:W-:-:S04]  /*3220*/  USEL UR4, UR4, URZ, UP0 ;  /* 0x000000ff04047287 */ /* 0x000fc80008000000 */
[----:B------:R-:W-:Y:S01]  /*3230*/  ULEA UR5, UR4, UR7, 0x3 ;  /* 0x0000000704057291 */ /* 0x000fe2000f8e18ff */
[----:B------:R-:W-:-:S04]  /*3240*/  LOP3.LUT R2, R12, UR6, RZ, 0x3c, !PT ;  /* 0x000000060c027c12 */ /* 0x000fc8000f8e3cff */
[----:B-1----:R-:W-:-:S04]  /*3250*/  SHF.L.U32 R3, R2, 0x1f, RZ ;  /* 0x0000001f02037819 */ /* 0x002fc800000006ff */
[----:B------:R-:W1:Y:S02]  /*3260*/  SYNCS.PHASECHK.TRANS64.TRYWAIT P0, [UR5], R3 ;  /* 0x00000003ff0075a7 */ /* 0x000e640008001105 */
[----:B-1----:R-:W-:Y:S05]  /*3270*/  @!P0 BRA `(.L_x_49) ;  /* 0x00000064009c8947 */ /* 0x002fea0003800000 */
.L_x_157:
        /* <DEDUP_REMOVED lines=9> */
.L_x_159:
        /* <DEDUP_REMOVED lines=9> */
.L_x_161:
        /* <DEDUP_REMOVED lines=9> */
.L_x_163:
        /* <DEDUP_REMOVED lines=9> */
.L_x_165:
        /* <DEDUP_REMOVED lines=9> */
.L_x_167:
        /* <DEDUP_REMOVED lines=9> */
.L_x_169:
        /* <DEDUP_REMOVED lines=9> */
.L_x_171:
        /* <DEDUP_REMOVED lines=9> */
.L_x_173:
        /* <DEDUP_REMOVED lines=9> */
.L_x_175:
        /* <DEDUP_REMOVED lines=9> */
.L_x_177:
        /* <DEDUP_REMOVED lines=9> */
.L_x_179:
        /* <DEDUP_REMOVED lines=9> */
.L_x_181:
        /* <DEDUP_REMOVED lines=9> */
.L_x_183:
[----:B------:R-:W-:-:S04]  /*39d0*/  UIADD3 UR4, UPT, UPT, UR4, 0x1, URZ ;  /* 0x0000000104047890 */ /* 0x000fc8000fffe0ff */
[----:B------:R-:W-:-:S04]  /*39e0*/  UISETP.NE.AND UP0, UPT, UR4, 0x10, UPT ;  /* 0x000000100400788c */ /* 0x000fc8000bf05270 */
[----:B------:R-:W-:Y:S02]  /*39f0*/  USEL UR5, URZ, 0x1, UP0 ;  /* 0x00000001ff057887 */ /* 0x000fe40008000000 */
[----:B------:R-:W-:-:S04]  /*3a00*/  USEL UR4, UR4, URZ, UP0 ;  /* 0x000000ff04047287 */ /* 0x000fc80008000000 */
[----:B------:R-:W-:Y:S01]  /*3a10*/  ULEA UR4, UR4, UR7, 0x3 ;  /* 0x0000000704047291 */ /* 0x000fe2000f8e18ff */
[----:B-1----:R-:W-:-:S04]  /*3a20*/  LOP3.LUT R3, R2, UR5, RZ, 0x3c, !PT ;  /* 0x0000000502037c12 */ /* 0x002fc8000f8e3cff */
[----:B------:R-:W-:Y:S01]  /*3a30*/  SHF.L.U32 R3, R3, 0x1f, RZ ;  /* 0x0000001f03037819 */ /* 0x000fe200000006ff */
[----:B------:R-:W-:-:S07]  /*3a40*/  IMAD.U32 R0, RZ, RZ, UR4 ;  /* 0x00000004ff007e24 */ /* 0x000fce000f8e00ff */
.L_x_63:
[----:B-1----:R1:W2:Y:S02]  /*3a50*/  SYNCS.PHASECHK.TRANS64.TRYWAIT P0, [R0+URZ], R3 ;  /* 0x00000003000075a7 */ /* 0x0022a400080011ff */
[----:B--2---:R-:W-:Y:S05]  /*3a60*/  @!P0 NANOSLEEP.SYNCS 0x989680 ;  /* 0x009896800000895d */ /* 0x004fea0003900000 */
[----:B------:R-:W2:Y:S02]  /*3a70*/  @!P0 SYNCS.PHASECHK.TRANS64 P0, [R0+URZ], R3 ;  /* 0x00000003000085a7 */ /* 0x000ea400080010ff */
[----:B--2---:R-:W-:Y:S05]  /*3a80*/  @P0 EXIT ;  /* 0x000000000000094d */ /* 0x004fea0003800000 */
[----:B------:R-:W-:Y:S05]  /*3a90*/  BRA `(.L_x_63) ;  /* 0xfffffffc00ec7947 */ /* 0x000fea000383ffff */
.L_x_23:
[----:B------:R-:W-:-:S04]  /*3aa0*/  UISETP.NE.AND UP0, UPT, UR60, URZ, UPT ;  /* 0x000000ff3c00728c */ /* 0x000fc8000bf05270 */
[----:B------:R-:W-:-:S09]  /*3ab0*/  UISETP.NE.OR UP0, UPT, UR19, 0x1, UP0 ;  /* 0x000000011300788c */ /* 0x000fd20008705670 */
[----:B------:R-:W-:Y:S05]  /*3ac0*/  BRA.U UP0, `(.L_x_64) ;  /* 0x0000000500487547 */ /* 0x000fea000b800000 */
[----:B------:R-:W-:Y:S01]  /*3ad0*/  ISETP.GE.U32.AND P2, PT, R0, 0x10, PT ;  /* 0x000000100000780c */ /* 0x000fe20003f46070 */
[----:B------:R-:W-:Y:S01]  /*3ae0*/  IMAD.MOV.U32 R12, RZ, RZ, 0x1 ;  /* 0x00000001ff0c7424 */ /* 0x000fe200078e00ff */
[----:B------:R-:W-:Y:S02]  /*3af0*/  CS2R R10, SRZ ;  /* 0x00000000000a7805 */ /* 0x000fe4000001ff00 */
[----:B------:R-:W-:Y:S01]  /*3b00*/  CS2R R8, SRZ ;  /* 0x0000000000087805 */ /* 0x000fe2000001ff00 */
[----:B------:R-:W-:Y:S01]  /*3b10*/  UMOV UR6, 0x400 ;  /* 0x0000040000067882 */ /* 0x000fe20000000000 */
[----:B------:R-:W-:Y:S01]  /*3b20*/  UMOV UR5, URZ ;  /* 0x000000ff00057c82 */ /* 0x000fe20008000000 */
[----:B------:R-:W-:-:S12]  /*3b30*/  ULEA UR6, UR60, UR6, 0x18 ;  /* 0x000000063c067291 */ /* 0x000fd8000f8ec0ff */
.L_x_68:
[----:B------:R-:W-:Y:S02]  /*3b40*/  LEA R2, R8, UR6, 0x3 ;  /* 0x0000000608027c11 */ /* 0x000fe4000f8e18ff */
[----:B------:R-:W-:-:S03]  /*3b50*/  SHF.L.U32 R5, R9, 0x1f, RZ ;  /* 0x0000001f09057819 */ /* 0x000fc600000006ff */
[----:B------:R-:W-:Y:S01]  /*3b60*/  VIADD R4, R2, 0x190 ;  /* 0x0000019002047836 */ /* 0x000fe20000000000 */
[----:B------:R-:W1:Y:S02]  /*3b70*/  SYNCS.PHASECHK.TRANS64.TRYWAIT P0, [R2+URZ+0x180], R5 ;  /* 0x00018005020075a7 */ /* 0x000e6400080011ff */
[----:B-1----:R-:W-:Y:S05]  /*3b80*/  @!P0 BRA `(.L_x_65) ;  /* 0x0000006000a88947 */ /* 0x002fea0003800000 */
.L_x_184:
[----:B------:R-:W-:Y:S01]  /*3b90*/  ULEA UR4, UR5, UR6, 0x3 ;  /* 0x0000000605047291 */ /* 0x000fe2000f8e18ff */
[----:B------:R-:W-:Y:S02]  /*3ba0*/  PRMT R4, RZ, 0x654, R4 ;  /* 0x00000654ff047816 */ /* 0x000fe40000000004 */
[----:B-1----:R-:W-:Y:S01]  /*3bb0*/  SHF.L.U32 R5, R12, 0x1f, RZ ;  /* 0x0000001f0c057819 */ /* 0x002fe200000006ff */
[----:B------:R-:W-:Y:S01]  /*3bc0*/  UIADD3 UR7, UPT, UPT, UR4, 0x140, URZ ;  /* 0x0000014004077890 */ /* 0x000fe2000fffe0ff */
[----:B------:R1:W-:Y:S05]  /*3bd0*/  SYNCS.ARRIVE.TRANS64.RED.A1T0 RZ, [R4+URZ], RZ ;  /* 0x000000ff04ff79a7 */ /* 0x0003ea00081004ff */
[----:B------:R-:W-:Y:S01]  /*3be0*/  IMAD.U32 R7, RZ, RZ, UR7 ;  /* 0x00000007ff077e24 */ /* 0x000fe2000f8e00ff */
[----:B------:R-:W2:Y:S04]  /*3bf0*/  SYNCS.PHASECHK.TRANS64.TRYWAIT P0, [UR4+0x150], R5 ;  /* 0x00015005ff0075a7 */ /* 0x000ea80008001104 */
[----:B------:R-:W-:Y:S01]  /*3c00*/  PRMT R6, R0, 0x654, R7 ;  /* 0x0000065400067816 */ /* 0x000fe20000000007 */
[----:B-1----:R-:W-:Y:S01]  /*3c10*/  @!P2 IMAD.MOV.U32 R4, RZ, RZ, 0x10 ;  /* 0x00000010ff04a424 */ /* 0x002fe200078e00ff */
[----:B--2---:R-:W-:Y:S06]  /*3c20*/  @!P0 BRA `(.L_x_66) ;  /* 0x0000006000948947 */ /* 0x004fec0003800000 */
.L_x_186:
[----:B------:R-:W-:Y:S01]  /*3c30*/  ULEA UR8, UR5, UR6, 0x4 ;  /* 0x0000000605087291 */ /* 0x000fe2000f8e20ff */
[----:B------:R-:W-:Y:S01]  /*3c40*/  SEL R3, R6, R3, !P2 ;  /* 0x0000000306037207 */ /* 0x000fe20005000000 */
[----:B------:R-:W-:Y:S01]  /*3c50*/  UIADD3 UR9, UPT, UPT, UR4, 0x140, URZ ;  /* 0x0000014004097890 */ /* 0x000fe2000fffe0ff */
[----:B-1----:R-:W-:Y:S01]  /*3c60*/  LEA R2, R11, UR6, 0x3 ;  /* 0x000000060b027c11 */ /* 0x002fe2000f8e18ff */
[----:B------:R-:W-:Y:S01]  /*3c70*/  UIADD3 UR8, UPT, UPT, UR8, 0x1b0, URZ ;  /* 0x000001b008087890 */ /* 0x000fe2000fffe0ff */
[----:B------:R-:W-:Y:S01]  /*3c80*/  SHF.L.U32 R5, R10, 0x1f, RZ ;  /* 0x0000001f0a057819 */ /* 0x000fe200000006ff */
[----:B------:R1:W-:Y:S01]  /*3c90*/  @!P2 SYNCS.ARRIVE.TRANS64.RED RZ, [R3+URZ], R4 ;  /* 0x0000000403ffa9a7 */ /* 0x0003e200080004ff */
[----:B------:R-:W-:Y:S01]  /*3ca0*/  UIADD3 UR4, UPT, UPT, UR5, 0x1, URZ ;  /* 0x0000000105047890 */ /* 0x000fe2000fffe0ff */
[----:B------:R-:W-:-:S03]  /*3cb0*/  VIADD R8, R8, 0x1 ;  /* 0x0000000108087836 */ /* 0x000fc60000000000 */
[----:B------:R-:W-:Y:S02]  /*3cc0*/  UISETP.NE.AND UP0, UPT, UR4, 0x2, UPT ;  /* 0x000000020400788c */ /* 0x000fe4000bf05270 */
[----:B------:R-:W-:Y:S06]  /*3cd0*/  UGETNEXTWORKID.BROADCAST [UR8], [UR9] ;  /* 0x00000000080073ca */ /* 0x000fec0008000100 */
[----:B------:R-:W-:Y:S01]  /*3ce0*/  USEL UR7, URZ, 0x1, UP0 ;  /* 0x00000001ff077887 */ /* 0x000fe20008000000 */
[----:B------:R-:W-:Y:S01]  /*3cf0*/  ISETP.NE.AND P0, PT, R8, 0x2, PT ;  /* 0x000000020800780c */ /* 0x000fe20003f05270 */
[----:B------:R-:W-:Y:S01]  /*3d00*/  USEL UR5, UR4, URZ, UP0 ;  /* 0x000000ff04057287 */ /* 0x000fe20008000000 */
[----:B------:R-:W2:Y:S03]  /*3d10*/  SYNCS.PHASECHK.TRANS64.TRYWAIT P1, [R2+URZ+0x140], R5 ;  /* 0x00014005020075a7 */ /* 0x000ea600080211ff */
[----:B------:R-:W-:Y:S01]  /*3d20*/  LOP3.LUT R12, R12, UR7, RZ, 0x3c, !PT ;  /* 0x000000070c0c7c12 */ /* 0x000fe2000f8e3cff */
[----:B-12---:R-:W-:Y:S07]  /*3d30*/  @!P1 BRA `(.L_x_67) ;  /* 0x0000006000689947 */ /* 0x006fee0003800000 */
.L_x_187:
[C---:B------:R-:W-:Y:S01]  /*3d40*/  LEA R4, R11.reuse, UR6, 0x4 ;  /* 0x000000060b047c11 */ /* 0x040fe2000f8e20ff */
[----:B-1----:R-:W-:Y:S01]  /*3d50*/  VIADD R2, R2, 0x150 ;  /* 0x0000015002027836 */ /* 0x002fe20000000000 */
[----:B------:R-:W-:Y:S01]  /*3d60*/  SEL R8, R8, RZ, P0 ;  /* 0x000000ff08087207 */ /* 0x000fe20000000000 */
[----:B------:R-:W-:-:S03]  /*3d70*/  VIADD R11, R11, 0x1 ;  /* 0x000000010b0b7836 */ /* 0x000fc60000000000 */
[----:B------:R-:W1:Y:S01]  /*3d80*/  LDS.128 R4, [R4+0x1b0] ;  /* 0x0001b00004047984 */ /* 0x000e620000000c00 */
[----:B------:R-:W-:Y:S02]  /*3d90*/  PRMT R2, RZ, 0x654, R2 ;  /* 0x00000654ff027816 */ /* 0x000fe40000000002 */
[C---:B------:R-:W-:Y:S01]  /*3da0*/  ISETP.NE.AND P1, PT, R11.reuse, 0x2, PT ;  /* 0x000000020b00780c */ /* 0x040fe20003f25270 */
[----:B------:R-:W-:Y:S01]  /*3db0*/  @!PT LDS RZ, [RZ] ;  /* 0x00000000fffff984 */ /* 0x000fe20000000800 */
[----:B------:R-:W-:Y:S01]  /*3dc0*/  @!PT LDS RZ, [RZ] ;  /* 0x00000000fffff984 */ /* 0x000fe20000000800 */
[----:B------:R-:W-:Y:S01]  /*3dd0*/  @!PT LDS RZ, [RZ] ;  /* 0x00000000fffff984 */ /* 0x000fe20000000800 */
[----:B------:R-:W-:Y:S01]  /*3de0*/  @!PT LDS RZ, [RZ] ;  /* 0x00000000fffff984 */ /* 0x000fe20000000800 */
[----:B------:R2:W-:Y:S06]  /*3df0*/  MEMBAR.ALL.CTA ;  /* 0x0000000000007992 */ /* 0x0005ec0000008000 */
[----:B--2---:R-:W2:Y:S01]  /*3e00*/  FENCE.VIEW.ASYNC.S ;  /* 0x00000000000073c6 */ /* 0x004ea20000000000 */
[----:B------:R-:W-:Y:S01]  /*3e10*/  SEL R11, R11, RZ, P1 ;  /* 0x000000ff0b0b7207 */ /* 0x000fe20000800000 */
[----:B--2---:R2:W-:Y:S01]  /*3e20*/  SYNCS.ARRIVE.TRANS64.RED.A1T0 RZ, [R2+URZ], RZ ;  /* 0x000000ff02ff79a7 */ /* 0x0045e200081004ff */
[----:B-1----:R-:W-:-:S02]  /*3e30*/  LOP3.LUT P3, RZ, R6, 0x1, RZ, 0xc0, !PT ;  /* 0x0000000106ff7812 */ /* 0x002fc4000786c0ff */
[----:B------:R-:W-:-:S04]  /*3e40*/  SEL R5, RZ, 0x1, P1 ;  /* 0x00000001ff057807 */ /* 0x000fc80000800000 */
[----:B------:R-:W-:Y:S02]  /*3e50*/  LOP3.LUT R10, R10, R5, RZ, 0x3c, !PT ;  /* 0x000000050a0a7212 */ /* 0x000fe400078e3cff */
[----:B--2---:R-:W-:-:S04]  /*3e60*/  SEL R2, RZ, 0x1, P0 ;  /* 0x00000001ff027807 */ /* 0x004fc80000000000 */
[----:B------:R-:W-:Y:S01]  /*3e70*/  LOP3.LUT R9, R9, R2, RZ, 0x3c, !PT ;  /* 0x0000000209097212 */ /* 0x000fe200078e3cff */
[----:B------:R-:W-:Y:S06]  /*3e80*/  @P3 BRA `(.L_x_68) ;  /* 0xfffffffc002c3947 */ /* 0x000fec000383ffff */
[----:B------:R-:W-:Y:S01]  /*3e90*/  ULEA UR4, UR5, UR6, 0x3 ;  /* 0x0000000605047291 */ /* 0x000fe2000f8e18ff */
[----:B------:R-:W-:-:S08]  /*3ea0*/  SHF.L.U32 R3, R12, 0x1f, RZ ;  /* 0x0000001f0c037819 */ /* 0x000fd000000006ff */
[----:B------:R-:W1:Y:S02]  /*3eb0*/  SYNCS.PHASECHK.TRANS64 P0, [UR4+0x150], R3 ;  /* 0x00015003ff0075a7 */ /* 0x000e640008001004 */
[----:B-1----:R-:W-:Y:S05]  /*3ec0*/  @P0 BRA `(.L_x_69) ;  /* 0x0000000000080947 */ /* 0x002fea0003800000 */
[----:B------:R-:W1:Y:S02]  /*3ed0*/  SYNCS.PHASECHK.TRANS64.TRYWAIT P0, [UR4+0x150], R3 ;  /* 0x00015003ff0075a7 */ /* 0x000e640008001104 */
[----:B-1----:R-:W-:Y:S05]  /*3ee0*/  @!P0 BRA `(.L_x_70) ;  /* 0x0000006000108947 */ /* 0x002fea0003800000 */
.L_x_69:
[----:B------:R-:W-:-:S04]  /*3ef0*/  UIADD3 UR7, UPT, UPT, UR5, 0x1, URZ ;  /* 0x0000000105077890 */ /* 0x000fc8000fffe0ff */
[----:B------:R-:W-:-:S04]  /*3f00*/  UISETP.NE.AND UP0, UPT, UR7, 0x2, UPT ;  /* 0x000000020700788c */ /* 0x000fc8000bf05270 */
[----:B------:R-:W-:Y:S02]  /*3f10*/  USEL UR8, URZ, 0x1, UP0 ;  /* 0x00000001ff087887 */ /* 0x000fe40008000000 */
[----:B------:R-:W-:-:S04]  /*3f20*/  USEL UR7, UR7, URZ, UP0 ;  /* 0x000000ff07077287 */ /* 0x000fc80008000000 */
[----:B------:R-:W-:Y:S01]  /*3f30*/  ULEA UR7, UR7, UR6, 0x3 ;  /* 0x0000000607077291 */ /* 0x000fe2000f8e18ff */
[----:B-1----:R-:W-:-:S04]  /*3f40*/  LOP3.LUT R3, R12, UR8, RZ, 0x3c, !PT ;  /* 0x000000080c037c12 */ /* 0x002fc8000f8e3cff */
[----:B------:R-:W-:-:S04]  /*3f50*/  SHF.L.U32 R0, R3, 0x1f, RZ ;  /* 0x0000001f03007819 */ /* 0x000fc800000006ff */
[----:B------:R-:W1:Y:S02]  /*3f60*/  SYNCS.PHASECHK.TRANS64 P0, [UR7+0x150], R0 ;  /* 0x00015000ff0075a7 */ /* 0x000e640008001007 */
[----:B-1----:R-:W-:Y:S05]  /*3f70*/  @P0 EXIT ;  /* 0x000000000000094d */ /* 0x002fea0003800000 */
[----:B------:R-:W-:Y:S02]  /*3f80*/  SHF.L.U32 R3, R3, 0x1f, RZ ;  /* 0x0000001f03037819 */ /* 0x000fe400000006ff */
[----:B------:R-:W-:-:S07]  /*3f90*/  MOV R0, UR7 ;  /* 0x0000000700007c02 */ /* 0x000fce0008000f00 */
.L_x_71:
[----:B-1----:R1:W2:Y:S02]  /*3fa0*/  SYNCS.PHASECHK.TRANS64.TRYWAIT P0, [R0+URZ+0x150], R3 ;  /* 0x00015003000075a7 */ /* 0x0022a400080011ff */
[----:B--2---:R-:W-:Y:S05]  /*3fb0*/  @!P0 NANOSLEEP.SYNCS 0x989680 ;  /* 0x009896800000895d */ /* 0x004fea0003900000 */
[----:B------:R-:W2:Y:S02]  /*3fc0*/  @!P0 SYNCS.PHASECHK.TRANS64 P0, [R0+URZ+0x150], R3 ;  /* 0x00015003000085a7 */ /* 0x000ea400080010ff */
[----:B--2---:R-:W-:Y:S05]  /*3fd0*/  @P0 EXIT ;  /* 0x000000000000094d */ /* 0x004fea0003800000 */
[----:B------:R-:W-:Y:S05]  /*3fe0*/  BRA `(.L_x_71) ;  /* 0xfffffffc00ec7947 */ /* 0x000fea000383ffff */
.L_x_64:
[----:B------:R-:W-:Y:S05]  /*3ff0*/  BRA.U UP4, `(.L_x_72) ;  /* 0x0000001904507547 */ /* 0x000fea000b800000 */
[----:B------:R-:W-:Y:S01]  /*4000*/  UMOV UR5, 0x40 ;  /* 0x0000004000057882 */ /* 0x000fe20000000000 */
[----:B------:R-:W-:Y:S01]  /*4010*/  NOP ;  /* 0x0000000000007918 */ /* 0x000fe20000000000 */
[----:B------:R-:W-:Y:S01]  /*4020*/  ULEA UR5, UR60, UR5, 0x18 ;  /* 0x000000053c057291 */ /* 0x000fe2000f8ec0ff */
[----:B------:R-:W-:Y:S02]  /*4030*/  UMOV UR6, 0x400 ;  /* 0x0000040000067882 */ /* 0x000fe40000000000 */
[----:B------:R-:W-:-:S06]  /*4040*/  ULEA UR6, UR60, UR6, 0x18 ;  /* 0x000000063c067291 */ /* 0x000fcc000f8ec0ff */
[----:B------:R-:W1:Y:S02]  /*4050*/  LDS.U8 R0, [UR5+0x1c] ;  /* 0x00001c05ff007984 */ /* 0x000e640008000000 */
[----:B-1----:R-:W-:-:S13]  /*4060*/  ISETP.NE.AND P0, PT, R0, RZ, PT ;  /* 0x000000ff0000720c */ /* 0x002fda0003f05270 */
[----:B------:R-:W-:Y:S05]  /*4070*/  @P0 BRA `(.L_x_73) ;  /* 0x0000000400080947 */ /* 0x000fea0003800000 */
[----:B------:R-:W-:Y:S02]  /*4080*/  UISETP.NE.U32.AND UP1, UPT, UR57, 0x1, UPT ;  /* 0x000000013900788c */ /* 0x000fe4000bf25070 */
[----:B------:R-:W-:-:S07]  /*4090*/  UIADD3 UR7, UPT, UPT, UR5, 0x8, URZ ;  /* 0x0000000805077890 */ /* 0x000fce000fffe0ff */
[----:B------:R-:W-:Y:S05]  /*40a0*/  BRA.U !UP1, `(.L_x_74) ;  /* 0x00000001099c7547 */ /* 0x000fea000b800000 */
[----:B------:R-:W-:Y:S01]  /*40b0*/  ELECT P0, URZ, PT ;  /* 0x0000000000ff782f */ /* 0x000fe20003800000 */
[----:B------:R-:W-:-:S12]  /*40c0*/  BSSY B0, `(.L_x_74) ;  /* 0x0000025000007945 */ /* 0x000fd80003800000 */
[----:B------:R-:W-:Y:S05]  /*40d0*/  @!P0 BRA `(.L_x_75) ;  /* 0x00000000008c8947 */ /* 0x000fea0003800000 */
[----:B------:R-:W-:-:S05]  /*40e0*/  UMOV UR4, 0x10 ;  /* 0x0000001000047882 */ /* 0x000fca0000000000 */
[----:B------:R-:W-:Y:S04]  /*40f0*/  DEPBAR.LE SB1, 0x36 ;  /* 0x00009d800000791a */ /* 0x000fe80000000000 */
[----:B------:R-:W1:Y:S02]  /*4100*/  UTCATOMSWS.2CTA.FIND_AND_SET.ALIGN UP0, UR4, UR4 ;  /* 0x00000004000475e3 */ /* 0x000e640008200800 */
[----:B-1----:R-:W-:Y:S01]  /*4110*/  MOV R11, UR4 ;  /* 0x00000004000b7c02 */ /* 0x002fe20008000f00 */
[----:B------:R-:W-:Y:S06]  /*4120*/  BRA.U UP0, `(.L_x_76) ;  /* 0x0000000100187547 */ /* 0x000fec000b800000 */
.L_x_77:
[----:B------:R-:W-:Y:S05]  /*4130*/  NANOSLEEP 0x64 ;  /* 0x000000640000795d */ /* 0x000fea0003800000 */
[----:B------:R-:W-:-:S05]  /*4140*/  UMOV UR4, 0x10 ;  /* 0x0000001000047882 */ /* 0x000fca0000000000 */
[----:B------:R-:W-:Y:S04]  /*4150*/  DEPBAR.LE SB1, 0x36 ;  /* 0x00009d800000791a */ /* 0x000fe80000000000 */
[----:B------:R-:W1:Y:S02]  /*4160*/  UTCATOMSWS.2CTA.FIND_AND_SET.ALIGN UP0, UR4, UR4 ;  /* 0x00000004000475e3 */ /* 0x000e640008200800 */
[----:B-1----:R-:W-:Y:S01]  /*4170*/  MOV R11, UR4 ;  /* 0x00000004000b7c02 */ /* 0x002fe20008000f00 */
[----:B------:R-:W-:Y:S05]  /*4180*/  BRA.U !UP0, `(.L_x_77) ;  /* 0xfffffffd08e87547 */ /* 0x000fea000b83ffff */
.L_x_76:
[----:B------:R-:W1:Y:S01]  /*4190*/  LDS R7, [UR5+0x10] ;  /* 0x00001005ff077984 */ /* 0x000e620008000800 */
[----:B------:R-:W-:Y:S01]  /*41a0*/  IMAD.U32 R5, RZ, RZ, UR6 ;  /* 0x00000006ff057e24 */ /* 0x000fe2000f8e00ff */
[----:B------:R-:W-:-:S03]  /*41b0*/  MOV R4, UR55 ;  /* 0x0000003700047c02 */ /* 0x000fc60008000f00 */
[----:B------:R-:W-:Y:S01]  /*41c0*/  VIADD R5, R5, 0x1d0 ;  /* 0x000001d005057836 */ /* 0x000fe20000000000 */
[----:B-1----:R-:W-:-:S04]  /*41d0*/  SHF.L.U32 R7, R7, 0x1f, RZ ;  /* 0x0000001f07077819 */ /* 0x002fc800000006ff */
[----:B------:R-:W1:Y:S02]  /*41e0*/  SYNCS.PHASECHK.TRANS64.TRYWAIT P0, [UR5+0x8], R7 ;  /* 0x00000807ff0075a7 */ /* 0x000e640008001105 */
[----:B-1----:R-:W-:Y:S05]  /*41f0*/  @P0 BRA `(.L_x_78) ;  /* 0x0000000000080947 */ /* 0x002fea0003800000 */
[----:B------:R-:W1:Y:S02]  /*4200*/  SYNCS.PHASECHK.TRANS64.TRYWAIT P0, [UR5+0x8], R7 ;  /* 0x00000807ff0075a7 */ /* 0x000e640008001105 */
[----:B-1----:R-:W-:Y:S05]  /*4210*/  @!P0 BRA `(.L_x_79) ;  /* 0x0000005c005c8947 */ /* 0x002fea0003800000 */
.L_x_78:
[----:B-1----:R-:W-:Y:S01]  /*4220*/  HFMA2 R0, -RZ, RZ, 0, 5.9604644775390625e-08 ;  /* 0x00000001ff007431 */ /* 0x002fe200000001ff */
[----:B------:R-:W-:Y:S01]  /*4230*/  UPRMT UR4, UR55, 0x654, UR7 ;  /* 0x0000065437047896 */ /* 0x000fe20008000007 */
[----:B------:R-:W-:Y:S01]  /*4240*/  IMAD.MOV.U32 R8, RZ, RZ, 0xffff ;  /* 0x0000ffffff087424 */ /* 0x000fe200078e00ff */
[----:B------:R-:W-:Y:S01]  /*4250*/  PRMT R4, R4, 0x654, R5 ;  /* 0x0000065404047816 */ /* 0x000fe20000000005 */
[----:B------:R-:W-:Y:S02]  /*4260*/  IMAD.MOV.U32 R6, RZ, RZ, 0x4 ;  /* 0x00000004ff067424 */ /* 0x000fe400078e00ff */
[----:B------:R-:W-:Y:S01]  /*4270*/  IMAD.SHL.U32 R9, R11, 0x20, RZ ;  /* 0x000000200b097824 */ /* 0x000fe200078e00ff */
[----:B------:R-:W-:Y:S02]  /*4280*/  MOV R5, UR4 ;  /* 0x0000000400057c02 */ /* 0x000fe40008000f00 */
[-C--:B------:R-:W-:Y:S01]  /*4290*/  SHF.L.U32 R8, R8, R11.reuse, RZ ;  /* 0x0000000b08087219 */ /* 0x080fe200000006ff */
[----:B------:R1:W-:Y:S01]  /*42a0*/  SYNCS.ARRIVE.TRANS64.RED RZ, [UR4], R6 ;  /* 0x00000006ffff79a7 */ /* 0x0003e20008000404 */
[----:B------:R-:W-:Y:S01]  /*42b0*/  SHF.L.U32 R7, R0, R11, RZ ;  /* 0x0000000b00077219 */ /* 0x000fe200000006ff */
[----:B------:R1:W-:Y:S04]  /*42c0*/  STS [UR6+0x1d0], R9 ;  /* 0x0001d009ff007988 */ /* 0x0003e80008000806 */
[----:B------:R1:W-:Y:S04]  /*42d0*/  STAS [R4.64], R11 ;  /* 0x0000000b04007dbd */ /* 0x0003e8000c0008ff */
[----:B------:R1:W-:Y:S04]  /*42e0*/  ATOMS.OR RZ, [UR5+0x14], R8 ;  /* 0x00001408ffff798c */ /* 0x0003e8000b000005 */
[----:B------:R1:W-:Y:S04]  /*42f0*/  ATOMS.OR RZ, [UR5+0x18], R7 ;  /* 0x00001807ffff798c */ /* 0x0003e8000b000005 */
[----:B------:R1:W-:Y:S02]  /*4300*/  ATOMS.XOR RZ, [UR5+0x10], R0 ;  /* 0x00001000ffff798c */ /* 0x0003e4000b800005 */
.L_x_75:
[----:B------:R-:W-:Y:S05]  /*4310*/  BSYNC B0 ;  /* 0x0000000000007941 */ /* 0x000fea0003800000 */
.L_x_74:
[----:B------:R-:W-:Y:S05]  /*4320*/  BRA.U UP1, `(.L_x_80) ;  /* 0x00000001016c7547 */ /* 0x000fea000b800000 */
[----:B------:R-:W-:-:S03]  /*4330*/  UMOV UR4, 0xffffffff ;  /* 0xffffffff00047882 */ /* 0x000fc60000000000 */
[----:B------:R-:W-:Y:S05]  /*4340*/  BRA.DIV UR4, `(.L_x_81) ;  /* 0x0000005e04287947 */ /* 0x000fea000b800000 */
[----:B------:R-:W-:-:S13]  /*4350*/  ELECT P0, URZ, PT ;  /* 0x0000000000ff782f */ /* 0x000fda0003800000 */
.L_x_191:
[----:B------:R-:W-:Y:S05]  /*4360*/  @!P0 BRA `(.L_x_80) ;  /* 0x00000000005c8947 */ /* 0x000fea0003800000 */
[----:B-1----:R-:W1:Y:S02]  /*4370*/  LDS R5, [UR5+0x10] ;  /* 0x00001005ff057984 */ /* 0x002e640008000800 */
[----:B-1----:R-:W-:-:S04]  /*4380*/  SHF.L.U32 R5, R5, 0x1f, RZ ;  /* 0x0000001f05057819 */ /* 0x002fc800000006ff */
[----:B------:R-:W1:Y:S02]  /*4390*/  SYNCS.PHASECHK.TRANS64.TRYWAIT P0, [UR5+0x8], R5 ;  /* 0x00000805ff0075a7 */ /* 0x000e640008001105 */
[----:B-1----:R-:W-:Y:S05]  /*43a0*/  @P0 BRA `(.L_x_82) ;  /* 0x0000000000080947 */ /* 0x002fea0003800000 */
[----:B------:R-:W1:Y:S02]  /*43b0*/  SYNCS.PHASECHK.TRANS64.TRYWAIT P0, [UR5+0x8], R5 ;  /* 0x00000805ff0075a7 */ /* 0x000e640008001105 */
[----:B-1----:R-:W-:Y:S05]  /*43c0*/  @!P0 BRA `(.L_x_83) ;  /* 0x0000005c002c8947 */ /* 0x002fea0003800000 */
.L_x_82:
[----:B------:R-:W2:Y:S01]  /*43d0*/  LDS R7, [UR6+0x1d0] ;  /* 0x0001d006ff077984 */ /* 0x000ea20008000800 */
[----:B-1----:R-:W-:Y:S02]  /*43e0*/  HFMA2 R0, -RZ, RZ, 0, 5.9604644775390625e-08 ;  /* 0x00000001ff007431 */ /* 0x002fe400000001ff */
[----:B------:R-:W-:Y:S01]  /*43f0*/  IMAD.MOV.U32 R4, RZ, RZ, 0xffff ;  /* 0x0000ffffff047424 */ /* 0x000fe200078e00ff */
[----:B------:R-:W-:Y:S01]  /*4400*/  UPRMT UR4, UR55, 0x654, UR7 ;  /* 0x0000065437047896 */ /* 0x000fe20008000007 */
[----:B--2---:R-:W-:-:S03]  /*4410*/  IMAD.SHL.U32 R5, R7, 0x20, RZ ;  /* 0x0000002007057824 */ /* 0x004fc600078e00ff */
[-C--:B------:R-:W-:Y:S02]  /*4420*/  SHF.L.U32 R4, R4, R7.reuse, RZ ;  /* 0x0000000704047219 */ /* 0x080fe400000006ff */
[----:B------:R-:W-:Y:S01]  /*4430*/  SHF.L.U32 R7, R0, R7, RZ ;  /* 0x0000000700077219 */ /* 0x000fe200000006ff */
[----:B------:R2:W-:Y:S04]  /*4440*/  STS [UR6+0x1d0], R5 ;  /* 0x0001d005ff007988 */ /* 0x0005e80008000806 */
[----:B------:R2:W-:Y:S04]  /*4450*/  ATOMS.OR RZ, [UR5+0x14], R4 ;  /* 0x00001404ffff798c */ /* 0x0005e8000b000005 */
[----:B------:R2:W-:Y:S01]  /*4460*/  ATOMS.OR RZ, [UR5+0x18], R7 ;  /* 0x00001807ffff798c */ /* 0x0005e2000b000005 */
[----:B------:R-:W-:Y:S03]  /*4470*/  SYNCS.ARRIVE.TRANS64.RED.A1T0 RZ, [UR4], RZ ;  /* 0x000000ffffff79a7 */ /* 0x000fe60008100404 */
[----:B------:R2:W-:Y:S01]  /*4480*/  ATOMS.XOR RZ, [UR5+0x10], R0 ;  /* 0x00001000ffff798c */ /* 0x0005e2000b800005 */
[----:B------:R-:W-:Y:S05]  /*4490*/  BRA `(.L_x_80) ;  /* 0x0000000000107947 */ /* 0x000fea0003800000 */
.L_x_73:
[----:B------:R-:W-:Y:S02]  /*44a0*/  MOV R0, 0xffffffff ;  /* 0xffffffff00007802 */ /* 0x000fe40000000f00 */
[----:B------:R-:W-:-:S03]  /*44b0*/  MOV R4, 0x44e0 ;  /* 0x000044e000047802 */ /* 0x000fc60000000f00 */
[----:B------:R1:W-:Y:S04]  /*44c0*/  STS [UR6+0x1d0], R0 ;  /* 0x0001d000ff007988 */ /* 0x0003e80008000806 */
[----:B-1---5:R-:W-:Y:S05]  /*44d0*/  CALL.REL.NOINC `($__internal_1_$__cuda_sm10x_tcgen05_guardrail_trap_phase_invalid_during_alloc) ;  /* 0x00000060005c7944 */ /* 0x022fea0003c00000 */
.L_x_80:
[----:B------:R-:W-:Y:S05]  /*44e0*/  WARPSYNC.ALL ;  /* 0x0000000000007948 */ /* 0x000fea0003800000 */
[----:B------:R-:W3:Y:S01]  /*44f0*/  S2UR UR26, SR_CgaCtaId ;  /* 0x00000000001a79c3 */ /* 0x000ee20000008800 */
[----:B------:R-:W-:Y:S01]  /*4500*/  UMOV UR4, 0x400 ;  /* 0x0000040000047882 */ /* 0x000fe20000000000 */
[----:B------:R-:W-:-:S06]  /*4510*/  NOP ;  /* 0x0000000000007918 */ /* 0x000fcc0000000000 */
[----:B------:R-:W-:Y:S06]  /*4520*/  BAR.ARV 0x6, 0xa0 ;  /* 0x0182800000007b1d */ /* 0x000fec0000002000 */
[----:B------:R-:W4:Y:S01]  /*4530*/  LDCU UR11, c[0x0][0x38c] ;  /* 0x00007180ff0b77ac */ /* 0x000f220008000800 */
[----:B------:R-:W-:Y:S01]  /*4540*/  LOP3.LUT R2, R2, 0xffff, RZ, 0xc0, !PT ;  /* 0x0000ffff02027812 */ /* 0x000fe200078ec0ff */
[----:B------:R-:W-:Y:S01]  /*4550*/  IMAD.MOV.U32 R10, RZ, RZ, 0x1 ;  /* 0x00000001ff0a7424 */ /* 0x000fe200078e00ff */
[----:B------:R-:W-:Y:S02]  /*4560*/  LOP3.LUT R3, R3, 0xffff, RZ, 0xc0, !PT ;  /* 0x0000ffff03037812 */ /* 0x000fe400078ec0ff */
[----:B-1----:R-:W-:-:S02]  /*4570*/  CS2R R8, SRZ ;  /* 0x0000000000087805 */ /* 0x002fc4000001ff00 */
[----:B------:R-:W-:Y:S01]  /*4580*/  R2UR UR50, R2 ;  /* 0x00000000023272ca */ /* 0x000fe200000e0000 */
[----:B------:R-:W1:Y:S01]  /*4590*/  LDCU UR48, c[0x0][0x370] ;  /* 0x00006e00ff3077ac */ /* 0x000e620008000800 */
[----:B------:R-:W-:Y:S01]  /*45a0*/  R2UR UR33, R3 ;  /* 0x00000000032172ca */ /* 0x000fe200000e0000 */
[----:B------:R-:W-:Y:S01]  /*45b0*/  IMAD.MOV.U32 R3, RZ, RZ, RZ ;  /* 0x000000ffff037224 */ /* 0x000fe200078e00ff */
[----:B---3--:R-:W-:Y:S01]  /*45c0*/  ULEA UR26, UR26, UR4, 0x18 ;  /* 0x000000041a1a7291 */ /* 0x008fe2000f8ec0ff */
[----:B------:R-:W-:Y:S01]  /*45d0*/  UMOV UR46, URZ ;  /* 0x000000ff002e7c82 */ /* 0x000fe20008000000 */
[----:B------:R-:W-:Y:S02]  /*45e0*/  UISETP.GE.AND UP5, UPT, UR40, 0x1, UPT ;  /* 0x000000012800788c */ /* 0x000fe4000bfa6270 */
[----:B------:R-:W-:Y:S02]  /*45f0*/  UIADD3 UR5, UPT, UPT, UR26, 0x26400, URZ ;  /* 0x000264001a057890 */ /* 0x000fe4000fffe0ff */
[----:B------:R-:W-:-:S03]  /*4600*/  UIADD3 UR7, UPT, UPT, UR26, 0x32400, URZ ;  /* 0x000324001a077890 */ /* 0x000fc6000fffe0ff */
[----:B--2---:R-:W2:Y:S01]  /*4610*/  LDS R0, [UR26+0x1d0] ;  /* 0x0001d01aff007984 */ /* 0x004ea20008000800 */
[----:B----4-:R-:W-:Y:S02]  /*4620*/  UIADD3 UR11, UPT, UPT, UR11, 0x7f, URZ ;  /* 0x0000007f0b0b7890 */ /* 0x010fe4000fffe0ff */
[----:B------:R-:W-:Y:S02]  /*4630*/  UIADD3 UR6, UPT, UPT, UR26, 0x6400, URZ ;  /* 0x000064001a067890 */ /* 0x000fe4000fffe0ff */
[----:B------:R-:W-:Y:S02]  /*4640*/  UIADD3 UR4, UPT, UPT, UR26, 0x2e400, URZ ;  /* 0x0002e4001a047890 */ /* 0x000fe4000fffe0ff */
[----:B------:R-:W-:Y:S02]  /*4650*/  USHF.R.U32.HI UR8, URZ, 0x4, UR5 ;  /* 0x00000004ff087899 */ /* 0x000fe40008011605 */
[----:B------:R-:W-:Y:S02]  /*4660*/  USHF.R.S32.HI UR9, URZ, 0x1f, UR11 ;  /* 0x0000001fff097899 */ /* 0x000fe4000801140b */
[----:B------:R-:W-:-:S02]  /*4670*/  USHF.R.U32.HI UR5, URZ, 0x4, UR7 ;  /* 0x00000004ff057899 */ /* 0x000fc40008011607 */
[----:B------:R-:W-:Y:S02]  /*4680*/  USHF.R.U32.HI UR10, URZ, 0x4, UR6 ;  /* 0x00000004ff0a7899 */ /* 0x000fe40008011606 */
[----:B------:R-:W-:Y:S02]  /*4690*/  USHF.R.U32.HI UR6, URZ, 0x4, UR4 ;  /* 0x00000004ff067899 */ /* 0x000fe40008011604 */
[----:B------:R-:W-:Y:S02]  /*46a0*/  ULEA.HI UR4, UR9, UR11, URZ, 0x7 ;  /* 0x0000000b09047291 */ /* 0x000fe4000f8f38ff */
[----:B------:R-:W-:Y:S02]  /*46b0*/  ULOP3.LUT UR5, UR5, 0x3fff, URZ, 0xc0, !UPT ;  /* 0x00003fff05057892 */ /* 0x000fe4000f8ec0ff */
[----:B------:R-:W-:Y:S02]  /*46c0*/  USHF.R.S32.HI UR49, URZ, 0x7, UR4 ;  /* 0x00000007ff317899 */ /* 0x000fe40008011404 */
[----:B------:R-:W-:-:S02]  /*46d0*/  ULOP3.LUT UR42, UR5, 0x10000, URZ, 0xfc, !UPT ;  /* 0x00010000052a7892 */ /* 0x000fc4000f8efcff */
[----:B------:R-:W-:Y:S02]  /*46e0*/  ULOP3.LUT UR10, UR10, 0x3fff, URZ, 0xc0, !UPT ;  /* 0x00003fff0a0a7892 */ /* 0x000fe4000f8ec0ff */
[----:B------:R-:W-:Y:S02]  /*46f0*/  ULOP3.LUT UR8, UR8, 0x3fff, URZ, 0xc0, !UPT ;  /* 0x00003fff08087892 */ /* 0x000fe4000f8ec0ff */
[----:B------:R-:W-:Y:S02]  /*4700*/  ULOP3.LUT UR6, UR6, 0x3fff, URZ, 0xc0, !UPT ;  /* 0x00003fff06067892 */ /* 0x000fe4000f8ec0ff */
[----:B------:R-:W-:Y:S02]  /*4710*/  UISETP.LT.AND UP0, UPT, UR49, 0x1, UPT ;  /* 0x000000013100788c */ /* 0x000fe4000bf01270 */
[----:B------:R-:W-:Y:S01]  /*4720*/  UISETP.NE.AND UP4, UPT, UR40, 0x1, UPT ;  /* 0x000000012800788c */ /* 0x000fe2000bf85270 */
[----:B------:R-:W3:Y:S01]  /*4730*/  LDCU UR47, c[0x0][0x374] ;  /* 0x00006e80ff2f77ac */ /* 0x000ee20008000800 */
[----:B------:R-:W-:Y:S01]  /*4740*/  ULOP3.LUT UR38, UR10, 0x10000, URZ, 0xfc, !UPT ;  /* 0x000100000a267892 */ /* 0x000fe2000f8efcff */
[----:B--2---:R-:W-:Y:S01]  /*4750*/  R2UR UR20, R0 ;  /* 0x00000000001472ca */ /* 0x004fe200000e0000 */
[----:B------:R-:W-:-:S02]  /*4760*/  ULOP3.LUT UR39, UR8, 0x10000, URZ, 0xfc, !UPT ;  /* 0x0001000008277892 */ /* 0x000fc4000f8efcff */
[----:B------:R-:W-:Y:S02]  /*4770*/  ULOP3.LUT UR41, UR6, 0x10000, URZ, 0xfc, !UPT ;  /* 0x0001000006297892 */ /* 0x000fe4000f8efcff */
[----:B------:R-:W-:Y:S02]  /*4780*/  USEL UR53, UR49, 0x1, !UP0 ;  /* 0x0000000131357887 */ /* 0x000fe4000c000000 */
[----:B------:R-:W-:Y:S01]  /*4790*/  UISETP.NE.AND UP3, UPT, UR57, URZ, UPT ;  /* 0x000000ff3900728c */ /* 0x000fe2000bf65270 */
[----:B------:R-:W-:Y:S01]  /*47a0*/  UMOV UR22, URZ ;  /* 0x000000ff00167c82 */ /* 0x000fe20008000000 */
[----:B------:R-:W-:-:S04]  /*47b0*/  UMOV UR21, URZ ;  /* 0x000000ff00157c82 */ /* 0x000fc80008000000 */
[----:B------:R-:W-:Y:S02]  /*47c0*/  UIADD3 UR34, UPT, UPT, UR20, 0x80, URZ ;  /* 0x0000008014227890 */ /* 0x000fe4000fffe0ff */
[----:B------:R-:W-:Y:S02]  /*47d0*/  UIADD3 UR36, UPT, UPT, UR20, 0x84, URZ ;  /* 0x0000008414247890 */ /* 0x000fe4000fffe0ff */
[----:B------:R-:W-:Y:S02]  /*47e0*/  USHF.R.U32.HI UR4, URZ, 0x11, UR34 ;  /* 0x00000011ff047899 */ /* 0x000fe40008011622 */
[----:B------:R-:W-:Y:S02]  /*47f0*/  USHF.R.U32.HI UR5, URZ, 0x11, UR36 ;  /* 0x00000011ff057899 */ /* 0x000fe40008011624 */
[----:B------:R-:W-:Y:S02]  /*4800*/  ULOP3.LUT UR4, UR4, 0x6000, URZ, 0xc0, !UPT ;  /* 0x0000600004047892 */ /* 0x000fe4000f8ec0ff */
[----:B------:R-:W-:-:S02]  /*4810*/  ULOP3.LUT UR5, UR5, 0x6000, URZ, 0xc0, !UPT ;  /* 0x0000600005057892 */ /* 0x000fc4000f8ec0ff */
[----:B------:R-:W-:Y:S02]  /*4820*/  UIADD3 UR54, UPT, UPT, UR20, 0x88, URZ ;  /* 0x0000008814367890 */ /* 0x000fe4000fffe0ff */
[----:B------:R-:W-:Y:S02]  /*4830*/  ULOP3.LUT UR52, UR4, 0x1010, URZ, 0xfc, !UPT ;  /* 0x0000101004347892 */ /* 0x000fe4000f8efcff */
[----:B-1-3--:R-:W-:-:S12]  /*4840*/  ULOP3.LUT UR51, UR5, 0x1010, URZ, 0xfc, !UPT ;  /* 0x0000101005337892 */ /* 0x00afd8000f8efcff */
.L_x_93:
[C---:B------:R-:W-:Y:S02]  /*4850*/  LEA R2, R9.reuse, UR26, 0x3 ;  /* 0x0000001a09027c11 */ /* 0x040fe4000f8e18ff */
[----:B------:R-:W-:Y:S02]  /*4860*/  SHF.L.U32 R5, R8, 0x1f, RZ ;  /* 0x0000001f08057819 */ /* 0x000fe400000006ff */
[----:B------:R-:W-:Y:S02]  /*4870*/  LEA R6, R9, UR26, 0x4 ;  /* 0x0000001a09067c11 */ /* 0x000fe4000f8e20ff */
[----:B------:R-:W1:Y:S02]  /*4880*/  SYNCS.PHASECHK.TRANS64.TRYWAIT P0, [R2+URZ+0x140], R5 ;  /* 0x00014005020075a7 */ /* 0x000e6400080011ff */
[----:B-1-3--:R-:W-:Y:S05]  /*4890*/  @!P0 BRA `(.L_x_84) ;  /* 0x0000005800108947 */ /* 0x00afea0003800000 */
.L_x_192:
[----:B-1----:R-:W1:Y:S01]  /*48a0*/  LDS.128 R4, [R6+0x1b0] ;  /* 0x0001b00006047984 */ /* 0x002e620000000c00 */
[----:B------:R-:W-:Y:S01]  /*48b0*/  @!PT LDS RZ, [RZ] ;  /* 0x00000000fffff984 */ /* 0x000fe20000000800 */
[----:B------:R-:W-:Y:S01]  /*48c0*/  @!PT LDS RZ, [RZ] ;  /* 0x00000000fffff984 */ /* 0x000fe20000000800 */
[----:B------:R-:W-:Y:S01]  /*48d0*/  @!PT LDS RZ, [RZ] ;  /* 0x00000000fffff984 */ /* 0x000fe20000000800 */
[----:B------:R-:W-:Y:S01]  /*48e0*/  @!PT LDS RZ, [RZ] ;  /* 0x00000000fffff984 */ /* 0x000fe20000000800 */
[----:B------:R2:W-:Y:S06]  /*48f0*/  MEMBAR.ALL.CTA ;  /* 0x0000000000007992 */ /* 0x0005ec0000008000 */
[----:B--2---:R-:W2:Y:S01]  /*4900*/  FENCE.VIEW.ASYNC.S ;  /* 0x00000000000073c6 */ /* 0x004ea20000000000 */
[----:B-1----:R-:W-:-:S13]  /*4910*/  LOP3.LUT P0, RZ, R6, 0x1, RZ, 0xc0, !PT ;  /* 0x0000000106ff7812 */ /* 0x002fda000780c0ff */
[----:B--2---:R-:W-:Y:S01]  /*4920*/  VOTEU.ANY UP2, P0 ;  /* 0x0000000000ff7886 */ /* 0x004fe20000040100 */
[----:B------:R-:W-:-:S13]  /*4930*/  PLOP3.LUT P0, PT, PT, PT, UP2, 0x80, 0x8 ;  /* 0x000000000008781c */ /* 0x000fda0003f0f028 */
[----:B------:R-:W-:Y:S02]  /*4940*/  @P0 MOV R0, R4 ;  /* 0x0000000400000202 */ /* 0x000fe40000000f00 */
[----:B------:R-:W-:Y:S02]  /*4950*/  @P0 LOP3.LUT R4, R5, 0xffff, RZ, 0xc0, !PT ;  /* 0x0000ffff05040812 */ /* 0x000fe400078ec0ff */
[----:B------:R-:W-:Y:S01]  /*4960*/  @P0 R2UR UR5, R0 ;  /* 0x00000000000502ca */ /* 0x000fe200000e0000 */
[----:B------:R-:W-:Y:S01]  /*4970*/  VIADD R0, R2, 0x150 ;  /* 0x0000015002007836 */ /* 0x000fe20000000000 */
[----:B------:R-:W-:-:S04]  /*4980*/  @P0 R2UR UR4, R4 ;  /* 0x00000000040402ca */ /* 0x000fc800000e0000 */
[----:B------:R-:W-:-:S04]  /*4990*/  PRMT R0, RZ, 0x654, R0 ;  /* 0x00000654ff007816 */ /* 0x000fc80000000000 */
[----:B------:R1:W-:Y:S03]  /*49a0*/  SYNCS.ARRIVE.TRANS64.RED.A1T0 RZ, [R0+URZ], RZ ;  /* 0x000000ff00ff79a7 */ /* 0x0003e600081004ff */
[----:B------:R-:W-:Y:S02]  /*49b0*/  @UP2 UMOV UR45, UR5 ;  /* 0x00000005002d2c82 */ /* 0x000fe40008000000 */
[----:B------:R-:W-:Y:S01]  /*49c0*/  @UP2 UMOV UR43, UR4 ;  /* 0x00000004002b2c82 */ /* 0x000fe20008000000 */
[----:B------:R-:W-:Y:S05]  /*49d0*/  BRA.U !UP5, `(.L_x_85) ;  /* 0x000000010dd07547 */ /* 0x000fea000b800000 */
[----:B------:R-:W2:Y:S01]  /*49e0*/  LDCU.128 UR12, c[0x0][0xf10] ;  /* 0x0001e200ff0c77ac */ /* 0x000ea20008000c00 */
[----:B------:R-:W3:Y:S01]  /*49f0*/  LDCU UR24, c[0x0][0xf20] ;  /* 0x0001e400ff1877ac */ /* 0x000ee20008000800 */
[----:B------:R-:W4:Y:S01]  /*4a00*/  LDCU UR23, c[0x0][0xf0c] ;  /* 0x0001e180ff1777ac */ /* 0x000f220008000800 */
[----:B------:R-:W1:Y:S01]  /*4a10*/  LDCU.64 UR8, c[0x0][0xf28] ;  /* 0x0001e500ff0877ac */ /* 0x000e620008000a00 */
[----:B--2---:R-:W-:Y:S02]  /*4a20*/  UIMAD.WIDE.U32 UR6, UR47, UR15, URZ ;  /* 0x0000000f2f0672a5 */ /* 0x004fe4000f8e00ff */
[----:B------:R-:W-:Y:S02]  /*4a30*/  UIMAD.WIDE.U32 UR4, UR48, UR12, URZ ;  /* 0x0000000c300472a5 */ /* 0x000fe4000f8e00ff */
[----:B------:R-:W-:Y:S02]  /*4a40*/  UISETP.NE.AND UP0, UPT, UR14, 0x1, UPT ;  /* 0x000000010e00788c */ /* 0x000fe4000bf05270 */
[----:B------:R-:W-:Y:S01]  /*4a50*/  UIMAD.WIDE.U32 UR18, UR43, UR15, URZ ;  /* 0x0000000f2b1272a5 */ /* 0x000fe2000f8e00ff */
[----:B------:R-:W-:-:S02]  /*4a60*/  UMOV UR6, UR7 ;  /* 0x0000000700067c82 */ /* 0x000fc40008000000 */
[----:B------:R-:W-:Y:S01]  /*4a70*/  UMOV UR4, UR5 ;  /* 0x0000000500047c82 */ /* 0x000fe20008000000 */
[----:B---3--:R-:W-:Y:S02]  /*4a80*/  USHF.R.U32.HI UR6, URZ, UR24, UR6 ;  /* 0x00000018ff067299 */ /* 0x008fe40008011606 */
[----:B----4-:R-:W-:Y:S02]  /*4a90*/  UISETP.NE.AND UP1, UPT, UR23, 0x1, UPT ;  /* 0x000000011700788c */ /* 0x010fe4000bf25270 */
[----:B------:R-:W-:Y:S02]  /*4aa0*/  USHF.R.U32.HI UR4, URZ, UR13, UR4 ;  /* 0x0000000dff047299 */ /* 0x000fe40008011604 */
[----:B------:R-:W-:Y:S02]  /*4ab0*/  USEL UR5, UR47, UR6, !UP0 ;  /* 0x000000062f057287 */ /* 0x000fe4000c000000 */
[----:B------:R-:W-:Y:S02]  /*4ac0*/  USEL UR6, UR48, UR4, !UP1 ;  /* 0x0000000430067287 */ /* 0x000fe4000c800000 */
[----:B-1----:R-:W-:Y:S01]  /*4ad0*/  UIMAD.WIDE.U32 UR10, UR5, UR8, URZ ;  /* 0x00000008050a72a5 */ /* 0x002fe2000f8e00ff */
[----:B------:R-:W-:Y:S01]  /*4ae0*/  UMOV UR4, UR19 ;  /* 0x0000001300047c82 */ /* 0x000fe20008000000 */
[----:B------:R-:W-:-:S02]  /*4af0*/  UIMAD.WIDE.U32 UR16, UR45, UR12, URZ ;  /* 0x0000000c2d1072a5 */ /* 0x000fc4000f8e00ff */
        /* <DEDUP_REMOVED lines=34> */
.L_x_85:
[----:B------:R-:W2:Y:S02]  /*4d20*/  LDCU UR4, c[0x0][0xf30] ;  /* 0x0001e600ff0477ac */ /* 0x000ea40008000800 */
[----:B--2---:R-:W-:-:S09]  /*4d30*/  UISETP.NE.AND UP0, UPT, UR4, 0x1, UPT ;  /* 0x000000010400788c */ /* 0x004fd2000bf05270 */
[----:B------:R-:W-:Y:S05]  /*4d40*/  BRA.U UP0, `(.L_x_86) ;  /* 0x00000001003c7547 */ /* 0x000fea000b800000 */
[----:B------:R-:W2:Y:S01]  /*4d50*/  LDCU.128 UR8, c[0x0][0xf10] ;  /* 0x0001e200ff0877ac */ /* 0x000ea20008000c00 */
[----:B------:R-:W3:Y:S01]  /*4d60*/  LDCU UR12, c[0x0][0xf0c] ;  /* 0x0001e180ff0c77ac */ /* 0x000ee20008000800 */
[----:B------:R-:W4:Y:S01]  /*4d70*/  LDCU UR13, c[0x0][0xf20] ;  /* 0x0001e400ff0d77ac */ /* 0x000f220008000800 */
[----:B--2---:R-:W-:Y:S02]  /*4d80*/  UIMAD.WIDE.U32 UR6, UR45, UR8, URZ ;  /* 0x000000082d0672a5 */ /* 0x004fe4000f8e00ff */
[----:B------:R-:W-:Y:S02]  /*4d90*/  UIMAD.WIDE.U32 UR4, UR43, UR11, URZ ;  /* 0x0000000b2b0472a5 */ /* 0x000fe4000f8e00ff */
[----:B---3--:R-:W-:Y:S02]  /*4da0*/  UISETP.NE.AND UP0, UPT, UR12, 0x1, UPT ;  /* 0x000000010c00788c */ /* 0x008fe4000bf05270 */
[----:B------:R-:W-:Y:S01]  /*4db0*/  UISETP.NE.AND UP1, UPT, UR10, 0x1, UPT ;  /* 0x000000010a00788c */ /* 0x000fe2000bf25270 */
[----:B------:R-:W-:-:S02]  /*4dc0*/  UMOV UR6, UR7 ;  /* 0x0000000700067c82 */ /* 0x000fc40008000000 */
[----:B------:R-:W-:Y:S01]  /*4dd0*/  UMOV UR4, UR5 ;  /* 0x0000000500047c82 */ /* 0x000fe20008000000 */
[----:B------:R-:W-:Y:S02]  /*4de0*/  USHF.R.U32.HI UR9, URZ, UR9, UR6 ;  /* 0x00000009ff097299 */ /* 0x000fe40008011606 */
[----:B----4-:R-:W-:Y:S02]  /*4df0*/  USHF.R.U32.HI UR4, URZ, UR13, UR4 ;  /* 0x0000000dff047299 */ /* 0x010fe40008011604 */
[----:B------:R-:W-:Y:S02]  /*4e00*/  USEL UR5, UR45, UR9, !UP0 ;  /* 0x000000092d057287 */ /* 0x000fe4000c000000 */
[----:B------:R-:W-:-:S04]  /*4e10*/  USEL UR4, UR43, UR4, !UP1 ;  /* 0x000000042b047287 */ /* 0x000fc8000c800000 */
[----:B------:R-:W-:-:S04]  /*4e20*/  UIADD3 UR4, UPT, UPT, UR5, -UR4, URZ ;  /* 0x8000000405047290 */ /* 0x000fc8000fffe0ff */
[----:B------:R-:W-:-:S12]  /*4e30*/  UIMAD UR43, UR4, UR10, UR43 ;  /* 0x0000000a042b72a4 */ /* 0x000fd8000f8e022b */
.L_x_86:
[----:B------:R-:W-:Y:S01]  /*4e40*/  IADD3 R9, PT, PT, R9, 0x1, RZ ;  /* 0x0000000109097810 */ /* 0x000fe20007ffe0ff */
[----:B------:R-:W-:Y:S06]  /*4e50*/  BRA.U UP3, `(.L_x_87) ;  /* 0x0000000503507547 */ /* 0x000fec000b800000 */
[----:B------:R-:W2:Y:S01]  /*4e60*/  LDCU UR4, c[0x0][0x38c] ;  /* 0x00007180ff0477ac */ /* 0x000ea20008000800 */
[----:B------:R-:W-:Y:S02]  /*4e70*/  PLOP3.LUT P1, PT, PT, PT, PT, 0x80, 0x8 ;  /* 0x000000000008781c */ /* 0x000fe40003f2f070 */
[----:B------:R-:W-:Y:S01]  /*4e80*/  SHF.L.U32 R5, R10, 0x1f, RZ ;  /* 0x0000001f0a057819 */ /* 0x000fe200000006ff */
[----:B------:R-:W-:Y:S02]  /*4e90*/  ULEA UR44, UR46, UR26, 0x3 ;  /* 0x0000001a2e2c7291 */ /* 0x000fe4000f8e18ff */
[----:B------:R-:W-:Y:S02]  /*4ea0*/  ULEA UR27, UR46, UR20, 0x6 ;  /* 0x000000142e1b7291 */ /* 0x000fe4000f8e30ff */
[----:B--2---:R-:W-:-:S06]  /*4eb0*/  UISETP.GE.AND UP0, UPT, UR4, 0x1, UPT ;  /* 0x000000010400788c */ /* 0x004fcc000bf06270 */
[----:B------:R-:W-:-:S05]  /*4ec0*/  PLOP3.LUT P0, PT, PT, PT, UP0, 0x80, 0x8 ;  /* 0x000000000008781c */ /* 0x000fca0003f0f008 */
[----:B------:R-:W-:-:S08]  /*4ed0*/  @UP0 ULEA UR4, UR22, UR26, 0x3 ;  /* 0x0000001a16040291 */ /* 0x000fd0000f8e18ff */
[----:B-1----:R-:W-:-:S04]  /*4ee0*/  @P0 SHF.L.U32 R0, R3, 0x1f, RZ ;  /* 0x0000001f03000819 */ /* 0x002fc800000006ff */
[----:B------:R1:W2:Y:S01]  /*4ef0*/  @P0 SYNCS.PHASECHK.TRANS64.TRYWAIT P1, [UR4], R0 ;  /* 0x00000000ff0005a7 */ /* 0x0002a20008021104 */
[----:B------:R-:W-:-:S04]  /*4f00*/  ULEA.HI UR4, UR25, UR25, URZ, 0x1 ;  /* 0x0000001919047291 */ /* 0x000fc8000f8f08ff */
[----:B------:R-:W-:-:S04]  /*4f10*/  ULOP3.LUT UR4, UR4, 0x7ffffffe, URZ, 0xc0, !UPT ;  /* 0x7ffffffe04047892 */ /* 0x000fc8000f8ec0ff */
[----:B------:R-:W-:-:S04]  /*4f20*/  UIADD3 UR4, UPT, UPT, -UR4, UR25, URZ ;  /* 0x0000001904047290 */ /* 0x000fc8000fffe1ff */
[----:B------:R-:W-:Y:S01]  /*4f30*/  ULEA UR35, UR4, UR54, 0x1 ;  /* 0x0000003604237291 */ /* 0x000fe2000f8e08ff */
[----:B------:R-:W3:Y:S02]  /*4f40*/  SYNCS.PHASECHK.TRANS64.TRYWAIT P0, [UR44+0x170], R5 ;  /* 0x00017005ff0075a7 */ /* 0x000ee4000800112c */
[----:B-123--:R-:W-:Y:S09]  /*4f50*/  @!P0 BRA `(.L_x_88) ;  /* 0x0000005000748947 */ /* 0x00eff20003800000 */
.L_x_194:
[----:B------:R-:W-:Y:S01]  /*4f60*/  UMOV UR32, UR21 ;  /* 0x0000001500207c82 */ /* 0x000fe20008000000 */
[----:B------:R-:W-:Y:S05]  /*4f70*/  BRA.U !UP0, `(.L_x_89) ;  /* 0x0000000108f87547 */ /* 0x000fea000b800000 */
[----:B------:R-:W-:Y:S02]  /*4f80*/  UIADD3 UR37, UPT, UPT, UR35, 0x4, URZ ;  /* 0x0000000423257890 */ /* 0x000fe4000fffe0ff */
[----:B------:R-:W-:Y:S02]  /*4f90*/  USHF.R.U32.HI UR5, URZ, 0x1a, UR35 ;  /* 0x0000001aff057899 */ /* 0x000fe40008011623 */
[----:B------:R-:W-:Y:S02]  /*4fa0*/  USHF.R.U32.HI UR4, URZ, 0x1a, UR37 ;  /* 0x0000001aff047899 */ /* 0x000fe40008011625 */
[----:B------:R-:W-:Y:S02]  /*4fb0*/  ULOP3.LUT UR5, UR5, 0x30, URZ, 0xc0, !UPT ;  /* 0x0000003005057892 */ /* 0x000fe4000f8ec0ff */
[----:B------:R-:W-:Y:S02]  /*4fc0*/  ULOP3.LUT UR4, UR4, 0x30, URZ, 0xc0, !UPT ;  /* 0x0000003004047892 */ /* 0x000fe4000f8ec0ff */
[----:B------:R-:W-:-:S02]  /*4fd0*/  ULOP3.LUT UR5, UR5, 0x480, URZ, 0xfc, !UPT ;  /* 0x0000048005057892 */ /* 0x000fc4000f8efcff */
[----:B------:R-:W-:Y:S02]  /*4fe0*/  ULOP3.LUT UR4, UR4, 0x480, URZ, 0xfc, !UPT ;  /* 0x0000048004047892 */ /* 0x000fe4000f8efcff */
[----:B------:R-:W-:Y:S01]  /*4ff0*/  UIADD3 UR32, UPT, UPT, UR53, UR21, URZ ;  /* 0x0000001535207290 */ /* 0x000fe2000fffe0ff */
[----:B------:R-:W-:Y:S01]  /*5000*/  UMOV UR24, URZ ;  /* 0x000000ff00187c82 */ /* 0x000fe20008000000 */
[----:B------:R-:W-:Y:S01]  /*5010*/  UMOV UR23, UR49 ;  /* 0x0000003100177c82 */ /* 0x000fe20008000000 */
[----:B------:R-:W-:Y:S01]  /*5020*/  UMOV UR11, UR22 ;  /* 0x00000016000b7c82 */ /* 0x000fe20008000000 */
[----:B------:R-:W-:Y:S02]  /*5030*/  UPRMT UR31, UR5, 0x5410, UR52 ;  /* 0x00005410051f7896 */ /* 0x000fe40008000034 */
[----:B------:R-:W-:Y:S01]  /*5040*/  UPRMT UR29, UR4, 0x5410, UR51 ;  /* 0x00005410041d7896 */ /* 0x000fe20008000033 */
[----:B------:R-:W-:Y:S01]  /*5050*/  UMOV UR30, URZ ;  /* 0x000000ff001e7c82 */ /* 0x000fe20008000000 */
[----:B------:R-:W-:-:S10]  /*5060*/  UMOV UR28, URZ ;  /* 0x000000ff001c7c82 */ /* 0x000fd40008000000 */
.L_x_92:
[----:B--2---:R-:W-:Y:S01]  /*5070*/  ULEA UR7, UR11, UR26, 0x3 ;  /* 0x0000001a0b077291 */ /* 0x004fe2000f8e18ff */
[----:B---3--:R-:W-:Y:S11]  /*5080*/  @P1 BRA `(.L_x_90) ;  /* 0x00000000000c1947 */ /* 0x008ff60003800000 */
[----:B-1----:R-:W-:Y:S04]  /*5090*/  SHF.L.U32 R5, R3, 0x1f, RZ ;  /* 0x0000001f03057819 */ /* 0x002fe800000006ff */
[----:B------:R-:W1:Y:S02]  /*50a0*/  SYNCS.PHASECHK.TRANS64.TRYWAIT P0, [UR7], R5 ;  /* 0x00000005ff0075a7 */ /* 0x000e640008001107 */
[----:B-1----:R-:W-:Y:S05]  /*50b0*/  @!P0 BRA `(.L_x_91) ;  /* 0x0000005000348947 */ /* 0x002fea0003800000 */
.L_x_90:
[----:B------:R-:W-:Y:S01]  /*50c0*/  UISETP.NE.AND UP0, UPT, UR23, 0x1, UPT ;  /* 0x000000011700788c */ /* 0x000fe2000bf05270 */
[----:B------:R-:W-:Y:S01]  /*50d0*/  PLOP3.LUT P1, PT, PT, PT, PT, 0x80, 0x8 ;  /* 0x000000000008781c */ /* 0x000fe20003f2f070 */
[----:B------:R-:W-:Y:S02]  /*50e0*/  UIADD3 UR4, UPT, UPT, UR11, 0x1, URZ ;  /* 0x000000010b047890 */ /* 0x000fe4000fffe0ff */
[----:B------:R-:W-:Y:S02]  /*50f0*/  ULEA UR10, UR11, UR41, 0x6 ;  /* 0x000000290b0a7291 */ /* 0x000fe4000f8e30ff */
[----:B------:R-:W-:Y:S01]  /*5100*/  UISETP.NE.AND UP1, UPT, UR4, 0x10, UPT ;  /* 0x000000100400788c */ /* 0x000fe2000bf25270 */
[----:B------:R-:W-:Y:S01]  /*5110*/  PLOP3.LUT P0, PT, PT, PT, UP0, 0x80, 0x8 ;  /* 0x000000000008781c */ /* 0x000fe20003f0f008 */
[----:B------:R-:W-:Y:S02]  /*5120*/  ULEA UR8, UR11, UR42, 0x6 ;  /* 0x0000002a0b087291 */ /* 0x000fe4000f8e30ff */
[----:B------:R-:W-:Y:S02]  /*5130*/  USEL UR5, URZ, 0x1, UP1 ;  /* 0x00000001ff057887 */ /* 0x000fe40008800000 */
[----:B------:R-:W-:Y:S02]  /*5140*/  USEL UR22, UR4, URZ, UP1 ;  /* 0x000000ff04167287 */ /* 0x000fe40008800000 */
[----:B------:R-:W-:Y:S02]  /*5150*/  ULEA UR6, UR11, UR39, 0x7 ;  /* 0x000000270b067291 */ /* 0x000fe4000f8e38ff */
[----:B------:R-:W-:Y:S01]  /*5160*/  @UP0 ULEA UR4, UR22, UR26, 0x3 ;  /* 0x0000001a16040291 */ /* 0x000fe2000f8e18ff */
[----:B------:R-:W-:Y:S01]  /*5170*/  LOP3.LUT R3, R3, UR5, RZ, 0x3c, !PT ;  /* 0x0000000503037c12 */ /* 0x000fe2000f8e3cff */
[----:B------:R-:W-:Y:S02]  /*5180*/  UIADD3 UR18, UPT, UPT, UR10, 0x20, URZ ;  /* 0x000000200a127890 */ /* 0x000fe4000fffe0ff */
[----:B------:R-:W-:Y:S01]  /*5190*/  UISETP.NE.U32.AND UP0, UPT, UR24, URZ, UPT ;  /* 0x000000ff1800728c */ /* 0x000fe2000bf05070 */
[----:B-1----:R-:W-:Y:S01]  /*51a0*/  @P0 SHF.L.U32 R0, R3, 0x1f, RZ ;  /* 0x0000001f03000819 */ /* 0x002fe200000006ff */
[----:B------:R-:W-:Y:S02]  /*51b0*/  UIADD3 UR16, UPT, UPT, UR8, 0x20, URZ ;  /* 0x0000002008107890 */ /* 0x000fe4000fffe0ff */
[----:B------:R-:W-:Y:S01]  /*51c0*/  UIADD3 UR14, UPT, UPT, UR6, 0x2, URZ ;  /* 0x00000002060e7890 */ /* 0x000fe2000fffe0ff */
[----:B------:R2:W3:Y:S01]  /*51d0*/  @P0 SYNCS.PHASECHK.TRANS64.TRYWAIT P1, [UR4], R0 ;  /* 0x00000000ff0005a7 */ /* 0x0004e20008021104 */
[----:B------:R-:W-:Y:S02]  /*51e0*/  ULEA UR4, UR11, UR38, 0x9 ;  /* 0x000000260b047291 */ /* 0x000fe4000f8e48ff */
[----:B------:R-:W-:Y:S02]  /*51f0*/  UIADD3 UR25, UPT, UPT, UR7, 0x80, URZ ;  /* 0x0000008007197890 */ /* 0x000fe4000fffe0ff */
[----:B------:R-:W-:Y:S02]  /*5200*/  UIADD3 UR12, UPT, UPT, UR4, 0x2, URZ ;  /* 0x00000002040c7890 */ /* 0x000fe4000fffe0ff */
[----:B------:R-:W-:Y:S02]  /*5210*/  UIADD3 UR21, UPT, UPT, UR21, 0x1, URZ ;  /* 0x0000000115157890 */ /* 0x000fe4000fffe0ff */
[----:B------:R-:W-:Y:S01]  /*5220*/  UIADD3 UR23, UPT, UPT, UR23, -0x1, URZ ;  /* 0xffffffff17177890 */ /* 0x000fe2000fffe0ff */
[----:B------:R-:W-:Y:S01]  /*5230*/  UMOV UR11, 0x4008 ;  /* 0x00004008000b7882 */ /* 0x000fe20000000000 */
[----:B------:R-:W-:Y:S01]  /*5240*/  UMOV UR19, 0x4008 ;  /* 0x0000400800137882 */ /* 0x000fe20000000000 */
[----:B------:R1:W-:Y:S01]  /*5250*/  UTCCP.T.S.2CTA.4x32dp128bit tmem[UR20+0x80], gdesc[UR10] ;  /* 0x0000800a140079e7 */ /* 0x0003e20009300000 */
[----:B------:R2:W-:Y:S01]  /*5260*/  UTCCP.T.S.2CTA.4x32dp128bit tmem[UR20+0x84], gdesc[UR18] ;  /* 0x00008412140079e7 */ /* 0x0005e20009300000 */
[----:B------:R-:W-:Y:S01]  /*5270*/  UMOV UR9, 0x4008 ;  /* 0x0000400800097882 */ /* 0x000fe20000000000 */
[----:B------:R-:W-:Y:S01]  /*5280*/  UMOV UR17, 0x4008 ;  /* 0x0000400800117882 */ /* 0x000fe20000000000 */
[----:B------:R2:W-:Y:S01]  /*5290*/  UTCCP.T.S.2CTA.4x32dp128bit tmem[UR20+0x88], gdesc[UR8] ;  /* 0x00008808140079e7 */ /* 0x0005e20009300000 */
[----:B------:R2:W-:Y:S01]  /*52a0*/  UTCCP.T.S.2CTA.4x32dp128bit tmem[UR20+0x8c], gdesc[UR16] ;  /* 0x00008c10140079e7 */ /* 0x0005e20009300000 */
[----:B------:R-:W-:Y:S01]  /*52b0*/  UMOV UR7, 0x80004020 ;  /* 0x8000402000077882 */ /* 0x000fe20000000000 */
[----:B------:R-:W-:Y:S01]  /*52c0*/  UMOV UR5, 0x80004020 ;  /* 0x8000402000057882 */ /* 0x000fe20000000000 */
[----:B------:R-:W-:Y:S01]  /*52d0*/  UMOV UR15, 0x80004020 ;  /* 0x80004020000f7882 */ /* 0x000fe20000000000 */
[----:B------:R2:W-:Y:S01]  /*52e0*/  UTCOMMA.2CTA.4X gdesc[UR4], gdesc[UR6], tmem[UR27], tmem[UR30], idesc[UR31], tmem[UR34], UP0 ;  /* 0x80221e06040075ea */ /* 0x0005e2000820001b */
[----:B------:R-:W-:Y:S01]  /*52f0*/  UISETP.NE.AND UP0, UPT, UR21, UR32, UPT ;  /* 0x000000201500728c */ /* 0x000fe2000bf05270 */
[----:B------:R-:W-:Y:S01]  /*5300*/  UMOV UR13, 0x80004020 ;  /* 0x80004020000d7882 */ /* 0x000fe20000000000 */
[----:B------:R-:W-:Y:S01]  /*5310*/  UMOV UR24, 0x1 ;  /* 0x0000000100187882 */ /* 0x000fe20000000000 */
[----:B------:R2:W-:Y:S01]  /*5320*/  UTCOMMA.2CTA.4X gdesc[UR12], gdesc[UR14], tmem[UR27], tmem[UR28], idesc[UR29], tmem[UR36], UPT ;  /* 0x80241c0e0c0075ea */ /* 0x0005e2000ba0001b */
[----:B------:R2:W-:Y:S01]  /*5330*/  UTCBAR.2CTA.MULTICAST [UR25], URZ, UR33 ;  /* 0x000000ff190073e9 */ /* 0x0005e20008200821 */
[----:B-1----:R-:W-:Y:S04]  /*5340*/  UMOV UR11, UR22 ;  /* 0x00000016000b7c82 */ /* 0x002fe80008000000 */
[----:B------:R-:W-:Y:S05]  /*5350*/  BRA.U UP0, `(.L_x_92) ;  /* 0xfffffffd00447547 */ /* 0x000fea000b83ffff */
.L_x_89:
[----:B--2---:R-:W-:Y:S01]  /*5360*/  UIADD3 UR4, UPT, UPT, UR44, 0x160, URZ ;  /* 0x000001602c047890 */ /* 0x004fe2000fffe0ff */
[----:B------:R-:W-:-:S08]  /*5370*/  UMOV UR21, UR32 ;  /* 0x0000002000157c82 */ /* 0x000fd00008000000 */
[----:B------:R2:W-:Y:S01]  /*5380*/  UTCBAR.2CTA.MULTICAST [UR4], URZ, UR50 ;  /* 0x000000ff040073e9 */ /* 0x0005e20008200832 */
[----:B------:R-:W-:Y:S02]  /*5390*/  NOP ;  /* 0x0000000000007918 */ /* 0x000fe40000000000 */
.L_x_87:
[----:B------:R-:W-:Y:S01]  /*53a0*/  R2UR UR5, R90 ;  /* 0x000000005a0572ca */ /* 0x000fe200000e0000 */
[----:B--2---:R-:W-:Y:S01]  /*53b0*/  UIADD3 UR4, UPT, UPT, UR46, 0x1, URZ ;  /* 0x000000012e047890 */ /* 0x004fe2000fffe0ff */
[----:B------:R-:W-:-:S03]  /*53c0*/  ISETP.NE.AND P0, PT, R9, 0x2, PT ;  /* 0x000000020900780c */ /* 0x000fc60003f05270 */
[----:B------:R-:W-:Y:S01]  /*53d0*/  UISETP.NE.AND UP0, UPT, UR4, 0x2, UPT ;  /* 0x000000020400788c */ /* 0x000fe2000bf05270 */
[----:B-1----:R-:W-:Y:S02]  /*53e0*/  SEL R5, RZ, 0x1, P0 ;  /* 0x00000001ff057807 */ /* 0x002fe40000000000 */
[----:B------:R-:W-:Y:S01]  /*53f0*/  SEL R9, R9, RZ, P0 ;  /* 0x000000ff09097207 */ /* 0x000fe20000000000 */
[----:B------:R-:W-:Y:S01]  /*5400*/  USEL UR46, UR4, URZ, UP0 ;  /* 0x000000ff042e7287 */ /* 0x000fe20008000000 */
[----:B------:R-:W-:-:S03]  /*5410*/  LOP3.LUT R8, R8, R5, RZ, 0x3c, !PT ;  /* 0x0000000508087212 */ /* 0x000fc600078e3cff */
[----:B------:R-:W-:Y:S02]  /*5420*/  UIADD3 UR25, UPT, UPT, UR43, UR5, URZ ;  /* 0x000000052b197290 */ /* 0x000fe4000fffe0ff */
[----:B------:R-:W-:-:S06]  /*5430*/  USEL UR5, URZ, 0x1, UP0 ;  /* 0x00000001ff057887 */ /* 0x000fcc0008000000 */
[----:B------:R-:W-:Y:S01]  /*5440*/  LOP3.LUT R10, R10, UR5, RZ, 0x3c, !PT ;  /* 0x000000050a0a7c12 */ /* 0x000fe2000f8e3cff */
[----:B------:R-:W-:Y:S06]  /*5450*/  BRA.U UP2, `(.L_x_93) ;  /* 0xfffffff102fc7547 */ /* 0x000fec000b83ffff */
[----:B------:R-:W1:Y:S01]  /*5460*/  S2UR UR8, SR_CgaCtaId ;  /* 0x00000000000879c3 */ /* 0x000e620000008800 */
[----:B------:R-:W-:Y:S01]  /*5470*/  ELECT P0, URZ, PT ;  /* 0x0000000000ff782f */ /* 0x000fe20003800000 */
[----:B------:R-:W-:Y:S01]  /*5480*/  HFMA2 R0, -RZ, RZ, 0, 5.9604644775390625e-08 ;  /* 0x00000001ff007431 */ /* 0x000fe200000001ff */
[----:B------:R-:W-:-:S05]  /*5490*/  UMOV UR4, 0x40 ;  /* 0x0000004000047882 */ /* 0x000fca0000000000 */
[----:B------:R-:W-:Y:S01]  /*54a0*/  UVIRTCOUNT.DEALLOC.SMPOOL 0x80 ;  /* 0x000000800000784c */ /* 0x000fe20000000000 */
[----:B------:R-:W-:Y:S02]  /*54b0*/  UISETP.NE.AND UP0, UPT, UR57, URZ, UPT ;  /* 0x000000ff3900728c */ /* 0x000fe4000bf05270 */
[----:B-1----:R-:W-:-:S09]  /*54c0*/  ULEA UR8, UR8, UR4, 0x18 ;  /* 0x0000000408087291 */ /* 0x002fd2000f8ec0ff */
[----:B------:R1:W-:Y:S01]  /*54d0*/  @P0 STS.U8 [UR8+0x1c], R0 ;  /* 0x00001c00ff000988 */ /* 0x0003e20008000008 */
[----:B------:R-:W-:Y:S05]  /*54e0*/  BRA.U UP0, `(.L_x_94) ;  /* 0x0000000100587547 */ /* 0x000fea000b800000 */
[----:B------:R-:W-:Y:S01]  /*54f0*/  UIADD3 UR5, UPT, UPT, UR26, 0x170, URZ ;  /* 0x000001701a057890 */ /* 0x000fe2000fffe0ff */
[----:B------:R-:W-:-:S03]  /*5500*/  SHF.L.U32 R3, R10, 0x1f, RZ ;  /* 0x0000001f0a037819 */ /* 0x000fc600000006ff */
[----:B------:R-:W-:-:S09]  /*5510*/  ULEA UR4, UR46, UR5, 0x3 ;  /* 0x000000052e047291 */ /* 0x000fd2000f8e18ff */
[----:B------:R-:W2:Y:S02]  /*5520*/  SYNCS.PHASECHK.TRANS64.TRYWAIT P0, [UR4], R3 ;  /* 0x00000003ff0075a7 */ /* 0x000ea40008001104 */
[----:B--2---:R-:W-:Y:S05]  /*5530*/  @!P0 BRA `(.L_x_95) ;  /* 0x0000004c002c8947 */ /* 0x004fea0003800000 */
.L_x_197:
[----:B------:R-:W-:-:S04]  /*5540*/  UIADD3 UR4, UPT, UPT, UR46, 0x1, URZ ;  /* 0x000000012e047890 */ /* 0x000fc8000fffe0ff */
[----:B------:R-:W-:-:S04]  /*5550*/  UISETP.NE.AND UP1, UPT, UR4, 0x2, UPT ;  /* 0x000000020400788c */ /* 0x000fc8000bf25270 */
[----:B------:R-:W-:Y:S02]  /*5560*/  USEL UR6, URZ, 0x1, UP1 ;  /* 0x00000001ff067887 */ /* 0x000fe40008800000 */
[----:B------:R-:W-:-:S04]  /*5570*/  USEL UR4, UR4, URZ, UP1 ;  /* 0x000000ff04047287 */ /* 0x000fc80008800000 */
[----:B------:R-:W-:Y:S01]  /*5580*/  ULEA UR4, UR4, UR5, 0x3 ;  /* 0x0000000504047291 */ /* 0x000fe2000f8e18ff */
[----:B-1----:R-:W-:-:S04]  /*5590*/  LOP3.LUT R3, R10, UR6, RZ, 0x3c, !PT ;  /* 0x000000060a037c12 */ /* 0x002fc8000f8e3cff */
[----:B------:R-:W-:Y:S01]  /*55a0*/  SHF.L.U32 R3, R3, 0x1f, RZ ;  /* 0x0000001f03037819 */ /* 0x000fe200000006ff */
[----:B------:R-:W-:-:S04]  /*55b0*/  IMAD.U32 R0, RZ, RZ, UR4 ;  /* 0x00000004ff007e24 */ /* 0x000fc8000f8e00ff */
[----:B------:R1:W2:Y:S03]  /*55c0*/  SYNCS.PHASECHK.TRANS64.TRYWAIT P0, [R0+URZ], R3 ;  /* 0x00000003000075a7 */ /* 0x0002a600080011ff */
[----:B--2---:R-:W-:Y:S05]  /*55d0*/  @!P0 NANOSLEEP.SYNCS 0x989680 ;  /* 0x009896800000895d */ /* 0x004fea0003900000 */
[----:B------:R-:W2:Y:S02]  /*55e0*/  @!P0 SYNCS.PHASECHK.TRANS64 P0, [R0+URZ], R3 ;  /* 0x00000003000085a7 */ /* 0x000ea400080010ff */
[----:B--2---:R-:W-:Y:S05]  /*55f0*/  @P0 BRA `(.L_x_96) ;  /* 0x0000000000200947 */ /* 0x004fea0003800000 */
.L_x_97:
[----:B--2---:R2:W4:Y:S02]  /*5600*/  SYNCS.PHASECHK.TRANS64.TRYWAIT P0, [R0+URZ], R3 ;  /* 0x00000003000075a7 */ /* 0x00452400080011ff */
[----:B----4-:R-:W-:Y:S05]  /*5610*/  @!P0 NANOSLEEP.SYNCS 0x989680 ;  /* 0x009896800000895d */ /* 0x010fea0003900000 */
[----:B------:R-:W4:Y:S02]  /*5620*/  @!P0 SYNCS.PHASECHK.TRANS64 P0, [R0+URZ], R3 ;  /* 0x00000003000085a7 */ /* 0x000f2400080010ff */
[----:B----4-:R-:W-:Y:S05]  /*5630*/  @!P0 BRA `(.L_x_97) ;  /* 0xfffffffc00f08947 */ /* 0x010fea000383ffff */
[----:B------:R-:W-:Y:S05]  /*5640*/  BRA `(.L_x_96) ;  /* 0x00000000000c7947 */ /* 0x000fea0003800000 */
.L_x_94:
[----:B------:R-:W-:-:S04]  /*5650*/  UIADD3 UR4, UPT, UPT, UR26, 0x1a0, URZ ;  /* 0x000001a01a047890 */ /* 0x000fc8000fffe0ff */
[----:B------:R-:W-:-:S09]  /*5660*/  UPRMT UR4, UR55, 0x654, UR4 ;  /* 0x0000065437047896 */ /* 0x000fd20008000004 */
[----:B------:R-:W-:Y:S03]  /*5670*/  SYNCS.ARRIVE.TRANS64.RED.A1T0 RZ, [UR4], RZ ;  /* 0x000000ffffff79a7 */ /* 0x000fe60008100404 */
.L_x_96:
[----:B-12---:R-:W-:Y:S01]  /*5680*/  SHF.L.U32 R3, RZ, 0x1f, RZ ;  /* 0x0000001fff037819 */ /* 0x006fe200000006ff */
[----:B------:R-:W-:Y:S01]  /*5690*/  UIADD3 UR4, UPT, UPT, UR26, 0x1a0, URZ ;  /* 0x000001a01a047890 */ /* 0x000fe2000fffe0ff */
[----:B------:R-:W-:Y:S02]  /*56a0*/  PLOP3.LUT P0, PT, PT, PT, UP0, 0x80, 0x8 ;  /* 0x000000000008781c */ /* 0x000fe40003f0f008 */
[----:B---3--:R-:W1:Y:S02]  /*56b0*/  SYNCS.PHASECHK.TRANS64.TRYWAIT P1, [UR26+0x1a0], R3 ;  /* 0x0001a003ff0075a7 */ /* 0x008e64000802111a */
[----:B-1----:R-:W-:Y:S09]  /*56c0*/  @!P1 BRA `(.L_x_98) ;  /* 0x0000004800e09947 */ /* 0x002ff20003800000 */
.L_x_199:
[----:B------:R-:W-:Y:S01]  /*56d0*/  @!UP0 UPRMT UR4, UR55, 0x654, UR4 ;  /* 0x0000065437048896 */ /* 0x000fe20008000004 */
[----:B------:R-:W-:Y:S01]  /*56e0*/  UMOV UR5, 0xffff ;  /* 0x0000ffff00057882 */ /* 0x000fe20000000000 */
[----:B------:R-:W-:-:S07]  /*56f0*/  UMOV UR6, 0x1 ;  /* 0x0000000100067882 */ /* 0x000fce0000000000 */
[----:B------:R-:W-:Y:S01]  /*5700*/  @!P0 SYNCS.ARRIVE.TRANS64.RED.A1T0 RZ, [UR4], RZ ;  /* 0x000000ffffff89a7 */ /* 0x000fe20008100404 */
[----:B------:R-:W-:Y:S01]  /*5710*/  NOP ;  /* 0x0000000000007918 */ /* 0x000fe20000000000 */
[----:B-1----:R-:W1:Y:S01]  /*5720*/  LDS R0, [UR8+0x14] ;  /* 0x00001408ff007984 */ /* 0x002e620008000800 */
[----:B------:R-:W-:-:S04]  /*5730*/  ULOP3.LUT UR4, UR20, 0xffff, URZ, 0xc0, !UPT ;  /* 0x0000ffff14047892 */ /* 0x000fc8000f8ec0ff */
[----:B------:R-:W-:-:S04]  /*5740*/  USHF.R.U32.HI UR4, URZ, 0x5, UR4 ;  /* 0x00000005ff047899 */ /* 0x000fc80008011604 */
[----:B------:R-:W-:Y:S02]  /*5750*/  USHF.L.U32 UR5, UR5, UR4, URZ ;  /* 0x0000000405057299 */ /* 0x000fe400080006ff */
[----:B------:R-:W-:-:S04]  /*5760*/  USHF.L.U32 UR4, UR6, UR4, URZ ;  /* 0x0000000406047299 */ /* 0x000fc800080006ff */
[----:B-1----:R-:W-:-:S04]  /*5770*/  LOP3.LUT R0, R0, UR5, RZ, 0xc0, !PT ;  /* 0x0000000500007c12 */ /* 0x002fc8000f8ec0ff */
[----:B------:R-:W-:-:S13]  /*5780*/  ISETP.NE.AND P0, PT, R0, UR5, PT ;  /* 0x0000000500007c0c */ /* 0x000fda000bf05270 */
[----:B------:R-:W-:Y:S05]  /*5790*/  @P0 BRA `(.L_x_99) ;  /* 0x0000000000580947 */ /* 0x000fea0003800000 */
[----:B------:R-:W1:Y:S02]  /*57a0*/  LDS R0, [UR8+0x18] ;  /* 0x00001808ff007984 */ /* 0x000e640008000800 */
[----:B-1----:R-:W-:-:S04]  /*57b0*/  LOP3.LUT R0, R0, UR4, RZ, 0xc0, !PT ;  /* 0x0000000400007c12 */ /* 0x002fc8000f8ec0ff */
[----:B------:R-:W-:-:S13]  /*57c0*/  ISETP.NE.AND P0, PT, R0, UR4, PT ;  /* 0x0000000400007c0c */ /* 0x000fda000bf05270 */
[----:B------:R-:W-:Y:S05]  /*57d0*/  @P0 BRA `(.L_x_100) ;  /* 0x00000000003c0947 */ /* 0x000fea0003800000 */
[----:B------:R-:W1:Y:S01]  /*57e0*/  S2R R2, SR_LANEID ;  /* 0x0000000000027919 */ /* 0x000e620000000000 */
[----:B------:R-:W-:Y:S01]  /*57f0*/  ULOP3.LUT UR5, URZ, UR5, URZ, 0x33, !UPT ;  /* 0x00000005ff057292 */ /* 0x000fe2000f8e33ff */
[----:B------:R-:W-:Y:S01]  /*5800*/  LOP3.LUT R4, RZ, UR4, RZ, 0x33, !PT ;  /* 0x00000004ff047c12 */ /* 0x000fe2000f8e33ff */
[----:B------:R-:W-:Y:S02]  /*5810*/  VOTEU.ANY UR4, UPT, PT ;  /* 0x0000000000047886 */ /* 0x000fe400038e0100 */
[----:B------:R-:W-:Y:S01]  /*5820*/  UFLO.U32 UR4, UR4 ;  /* 0x00000004000472bd */ /* 0x000fe200080e0000 */
[----:B------:R-:W2:Y:S01]  /*5830*/  REDUX UR6, R4 ;  /* 0x00000000040673c4 */ /* 0x000ea20000000000 */
[----:B------:R-:W-:-:S06]  /*5840*/  IMAD.U32 R0, RZ, RZ, UR5 ;  /* 0x00000005ff007e24 */ /* 0x000fcc000f8e00ff */
[----:B------:R3:W-:Y:S01]  /*5850*/  UTCATOMSWS.AND URZ, UR5 ;  /* 0x0000000500ff79e3 */ /* 0x0007e20008000000 */
[----:B------:R-:W4:Y:S01]  /*5860*/  REDUX UR7, R0 ;  /* 0x00000000000773c4 */ /* 0x000f220000000000 */
[----:B-1----:R-:W-:Y:S01]  /*5870*/  ISETP.EQ.U32.AND P0, PT, R2, UR4, PT ;  /* 0x0000000402007c0c */ /* 0x002fe2000bf02070 */
[----:B--2---:R-:W-:Y:S01]  /*5880*/  IMAD.U32 R2, RZ, RZ, UR6 ;  /* 0x00000006ff027e24 */ /* 0x004fe2000f8e00ff */
[----:B----4-:R-:W-:-:S11]  /*5890*/  MOV R3, UR7 ;  /* 0x0000000700037c02 */ /* 0x010fd60008000f00 */
[----:B------:R3:W-:Y:S04]  /*58a0*/  @P0 ATOMS.AND RZ, [UR8+0x14], R3 ;  /* 0x00001403ffff098c */ /* 0x0007e8000a800008 */
[----:B------:R3:W-:Y:S01]  /*58b0*/  @P0 ATOMS.AND RZ, [UR8+0x18], R2 ;  /* 0x00001802ffff098c */ /* 0x0007e2000a800008 */
[----:B------:R-:W-:Y:S05]  /*58c0*/  BRA `(.L_x_101) ;  /* 0x0000000000147947 */ /* 0x000fea0003800000 */
.L_x_100:
[----:B------:R-:W-:Y:S02]  /*58d0*/  MOV R2, 0x58f0 ;  /* 0x000058f000027802 */ /* 0x000fe40000000f00 */
[----:B-----5:R-:W-:Y:S05]  /*58e0*/  CALL.REL.NOINC `($__internal_0_$__cuda_sm10x_tcgen05_guardrail_trap_col_being_dealloced_not_returned_by_alloc) ;  /* 0x0000004c004c7944 */ /* 0x020fea0003c00000 */
[----:B------:R-:W-:Y:S05]  /*58f0*/  BRA `(.L_x_101) ;  /* 0x0000000000087947 */ /* 0x000fea0003800000 */
.L_x_99:
[----:B------:R-:W-:Y:S02]  /*5900*/  MOV R2, 0x5920 ;  /* 0x0000592000027802 */ /* 0x000fe40000000f00 */
[----:B-----5:R-:W-:Y:S05]  /*5910*/  CALL.REL.NOINC `($__internal_2_$__cuda_sm10x_tcgen05_guardrail_trap_unallocated_columns_being_dealloced) ;  /* 0x0000004c00587944 */ /* 0x020fea0003c00000 */
.L_x_101:
[----:B------:R-:W-:Y:S01]  /*5920*/  NOP ;  /* 0x0000000000007918 */ /* 0x000fe20000000000 */
[----:B---3--:R-:W-:Y:S05]  /*5930*/  EXIT ;  /* 0x000000000000794d */ /* 0x008fea0003800000 */
.L_x_72:
[----:B------:R-:W-:-:S09]  /*5940*/  UISETP.NE.OR UP0, UPT, UR19, 0x3, !UP3 ;  /* 0x000000031300788c */ /* 0x000fd2000df05670 */
[----:B------:R-:W-:Y:S05]  /*5950*/  BRA.U UP0, `(.L_x_102) ;  /* 0x0000000d00f07547 */ /* 0x000fea000b800000 */
[----:B------:R-:W1:Y:S01]  /*5960*/  LDCU UR33, c[0x0][0x370] ;  /* 0x00006e00ff2177ac */ /* 0x000e620008000800 */
[----:B------:R-:W2:Y:S01]  /*5970*/  LDC.64 R16, c[0x0][0x348] ;  /* 0x0000d200ff107b82 */ /* 0x000ea20000000a00 */
[----:B------:R-:W-:Y:S02]  /*5980*/  HFMA2 R13, -RZ, RZ, 0, 0 ;  /* 0x00000000ff0d7431 */ /* 0x000fe400000001ff */
[----:B------:R-:W-:Y:S01]  /*5990*/  IMAD.MOV.U32 R15, RZ, RZ, 0x1 ;  /* 0x00000001ff0f7424 */ /* 0x000fe200078e00ff */
[----:B------:R-:W1:Y:S01]  /*59a0*/  LDCU.128 UR28, c[0x0][0xf10] ;  /* 0x0001e200ff1c77ac */ /* 0x000e620008000c00 */
[----:B------:R-:W-:Y:S01]  /*59b0*/  IMAD.MOV.U32 R14, RZ, RZ, RZ ;  /* 0x000000ffff0e7224 */ /* 0x000fe200078e00ff */
[----:B------:R-:W-:Y:S01]  /*59c0*/  MOV R7, 0x2000 ;  /* 0x0000200000077802 */ /* 0x000fe20000000f00 */
[----:B------:R-:W3:Y:S01]  /*59d0*/  LDCU UR32, c[0x0][0x374] ;  /* 0x00006e80ff2077ac */ /* 0x000ee20008000800 */
[----:B------:R-:W4:Y:S01]  /*59e0*/  LDC.64 R2, c[0x0][0xc88] ;  /* 0x00032200ff027b82 */ /* 0x000f220000000a00 */
[----:B------:R-:W3:Y:S01]  /*59f0*/  LDCU UR15, c[0x0][0xf0c] ;  /* 0x0001e180ff0f77ac */ /* 0x000ee20008000800 */
[----:B------:R-:W3:Y:S06]  /*5a00*/  LDCU UR37, c[0x0][0xf20] ;  /* 0x0001e400ff2577ac */ /* 0x000eec0008000800 */
[----:B------:R-:W2:Y:S01]  /*5a10*/  LDC.64 R4, c[0x0][0xc90] ;  /* 0x00032400ff047b82 */ /* 0x000ea20000000a00 */
[----:B------:R-:W3:Y:S01]  /*5a20*/  LDCU UR4, c[0x0][0xf30] ;  /* 0x0001e600ff0477ac */ /* 0x000ee20008000800 */
[----:B-1----:R-:W-:-:S02]  /*5a30*/  UIMAD.WIDE.U32 UR6, UR33, UR28, URZ ;  /* 0x0000001c210672a5 */ /* 0x002fc4000f8e00ff */
[----:B---3--:R-:W-:Y:S01]  /*5a40*/  UIMAD.WIDE.U32 UR8, UR32, UR31, URZ ;  /* 0x0000001f200872a5 */ /* 0x008fe2000f8e00ff */
[----:B------:R-:W-:Y:S01]  /*5a50*/  UMOV UR24, 0x400 ;  /* 0x0000040000187882 */ /* 0x000fe20000000000 */
[----:B------:R-:W-:-:S03]  /*5a60*/  UPLOP3.LUT UP3, UPT, UPT, UPT, UPT, 0x40, 0x4 ;  /* 0x000000000004789c */ /* 0x000fc60003f6e870 */
[----:B------:R-:W-:Y:S01]  /*5a70*/  UMOV UR6, UR7 ;  /* 0x0000000700067c82 */ /* 0x000fe20008000000 */
[----:B------:R-:W-:Y:S01]  /*5a80*/  UISETP.GE.AND UP0, UPT, UR40, 0x1, UPT ;  /* 0x000000012800788c */ /* 0x000fe2000bf06270 */
[----:B------:R-:W-:Y:S01]  /*5a90*/  UMOV UR34, UR9 ;  /* 0x0000000900227c82 */ /* 0x000fe20008000000 */
[----:B------:R-:W-:Y:S01]  /*5aa0*/  UISETP.NE.AND UP4, UPT, UR40, 0x1, UPT ;  /* 0x000000012800788c */ /* 0x000fe2000bf85270 */
[----:B------:R-:W1:Y:S01]  /*5ab0*/  LDCU.64 UR16, c[0x0][0xf28] ;  /* 0x0001e500ff1077ac */ /* 0x000e620008000a00 */
[----:B------:R-:W-:Y:S02]  /*5ac0*/  ULEA UR24, UR60, UR24, 0x18 ;  /* 0x000000183c187291 */ /* 0x000fe4000f8ec0ff */
[----:B------:R-:W-:Y:S02]  /*5ad0*/  UISETP.NE.AND UP6, UPT, UR15, 0x1, UPT ;  /* 0x000000010f00788c */ /* 0x000fe4000bfc5270 */
[----:B------:R-:W-:Y:S02]  /*5ae0*/  UISETP.NE.AND UP5, UPT, UR30, 0x1, UPT ;  /* 0x000000011e00788c */ /* 0x000fe4000bfa5270 */
[----:B------:R-:W-:-:S02]  /*5af0*/  USHF.R.U32.HI UR35, URZ, UR29, UR6 ;  /* 0x0000001dff237299 */ /* 0x000fc40008011606 */
[----:B------:R-:W-:Y:S02]  /*5b00*/  USHF.R.U32.HI UR34, URZ, UR37, UR34 ;  /* 0x00000025ff227299 */ /* 0x000fe40008011622 */
[----:B------:R-:W-:Y:S01]  /*5b10*/  UISETP.NE.AND UP2, UPT, UR4, 0x1, UPT ;  /* 0x000000010400788c */ /* 0x000fe2000bf45270 */
[----:B------:R-:W-:-:S10]  /*5b20*/  UMOV UR12, URZ ;  /* 0x000000ff000c7c82 */ /* 0x000fd40008000000 */
.L_x_111:
[C---:B------:R-:W-:Y:S02]  /*5b30*/  LEA R12, R14.reuse, UR24, 0x3 ;  /* 0x000000180e0c7c11 */ /* 0x040fe4000f8e18ff */
[----:B------:R-:W-:Y:S02]  /*5b40*/  SHF.L.U32 R9, R13, 0x1f, RZ ;  /* 0x0000001f0d097819 */ /* 0x000fe400000006ff */
[----:B------:R-:W-:Y:S02]  /*5b50*/  LEA R10, R14, UR24, 0x4 ;  /* 0x000000180e0a7c11 */ /* 0x000fe4000f8e20ff */
[----:B---3--:R-:W3:Y:S02]  /*5b60*/  SYNCS.PHASECHK.TRANS64.TRYWAIT P0, [R12+URZ+0x140], R9 ;  /* 0x000140090c0075a7 */ /* 0x008ee400080011ff */
[----:B---3--:R-:W-:Y:S05]  /*5b70*/  @!P0 BRA `(.L_x_103) ;  /* 0x0000004400cc8947 */ /* 0x008fea0003800000 */
.L_x_200:
[----:B---3--:R-:W3:Y:S01]  /*5b80*/  LDS.128 R8, [R10+0x1b0] ;  /* 0x0001b0000a087984 */ /* 0x008ee20000000c00 */
[----:B------:R-:W-:Y:S01]  /*5b90*/  UISETP.GE.AND UP0, UPT, UR40, 0x1, UPT ;  /* 0x000000012800788c */ /* 0x000fe2000bf06270 */
[----:B------:R-:W-:Y:S01]  /*5ba0*/  @!PT LDS RZ, [RZ] ;  /* 0x00000000fffff984 */ /* 0x000fe20000000800 */
[----:B------:R-:W-:Y:S01]  /*5bb0*/  @!PT LDS RZ, [RZ] ;  /* 0x00000000fffff984 */ /* 0x000fe20000000800 */
[----:B------:R-:W-:Y:S01]  /*5bc0*/  @!PT LDS RZ, [RZ] ;  /* 0x00000000fffff984 */ /* 0x000fe20000000800 */
[----:B------:R-:W-:Y:S01]  /*5bd0*/  @!PT LDS RZ, [RZ] ;  /* 0x00000000fffff984 */ /* 0x000fe20000000800 */
[----:B------:R1:W-:Y:S06]  /*5be0*/  MEMBAR.ALL.CTA ;  /* 0x0000000000007992 */ /* 0x0003ec0000008000 */
[----:B-1----:R-:W1:Y:S01]  /*5bf0*/  FENCE.VIEW.ASYNC.S ;  /* 0x00000000000073c6 */ /* 0x002e620000000000 */
[----:B---3--:R-:W-:Y:S11]  /*5c00*/  LOP3.LUT P0, RZ, R10, 0x1, RZ, 0xc0, !PT ;  /* 0x000000010aff7812 */ /* 0x008ff6000780c0ff */
[----:B------:R-:W-:Y:S02]  /*5c10*/  @!UPT UIADD3 URZ, UPT, UPT, URZ, URZ, URZ ;  /* 0x000000fffffff290 */ /* 0x000fe4000fffe0ff */
[----:B-1----:R-:W-:Y:S01]  /*5c20*/  VOTEU.ANY UP1, P0 ;  /* 0x0000000000ff7886 */ /* 0x002fe20000020100 */
[----:B------:R-:W-:Y:S11]  /*5c30*/  PLOP3.LUT P0, PT, PT, PT, UP1, 0x80, 0x8 ;  /* 0x000000000008781c */ /* 0x000ff60003f0f018 */
[----:B------:R-:W-:Y:S02]  /*5c40*/  @!UPT UIADD3 URZ, UPT, UPT, URZ, URZ, URZ ;  /* 0x000000fffffff290 */ /* 0x000fe4000fffe0ff */
[----:B------:R-:W-:Y:S02]  /*5c50*/  @P0 SHF.R.U32.HI R0, RZ, 0x10, R9 ;  /* 0x00000010ff000819 */ /* 0x000fe40000011609 */
[----:B------:R-:W-:Y:S02]  /*5c60*/  @P0 MOV R6, R8 ;  /* 0x0000000800060202 */ /* 0x000fe40000000f00 */
[----:B------:R-:W-:Y:S01]  /*5c70*/  @P0 R2UR UR4, R0 ;  /* 0x00000000000402ca */ /* 0x000fe200000e0000 */
[----:B------:R-:W-:Y:S01]  /*5c80*/  VIADD R0, R12, 0x150 ;  /* 0x000001500c007836 */ /* 0x000fe20000000000 */
[----:B------:R-:W-:Y:S02]  /*5c90*/  @P0 LOP3.LUT R8, R9, 0xffff, RZ, 0xc0, !PT ;  /* 0x0000ffff09080812 */ /* 0x000fe400078ec0ff */
[----:B------:R-:W-:Y:S02]  /*5ca0*/  @P0 R2UR UR6, R6 ;  /* 0x00000000060602ca */ /* 0x000fe400000e0000 */
[----:B------:R-:W-:Y:S02]  /*5cb0*/  PRMT R0, RZ, 0x654, R0 ;  /* 0x00000654ff007816 */ /* 0x000fe40000000000 */
[----:B------:R-:W-:Y:S02]  /*5cc0*/  @P0 R2UR UR5, R8 ;  /* 0x00000000080502ca */ /* 0x000fe400000e0000 */
[----:B------:R1:W-:Y:S03]  /*5cd0*/  SYNCS.ARRIVE.TRANS64.RED.A1T0 RZ, [R0+URZ], RZ ;  /* 0x000000ff00ff79a7 */ /* 0x0003e600081004ff */
[----:B------:R-:W-:Y:S04]  /*5ce0*/  @UP1 UMOV UR27, UR4 ;  /* 0x00000004001b1c82 */ /* 0x000fe80008000000 */
[----:B------:R-:W-:Y:S04]  /*5cf0*/  @UP1 UMOV UR14, UR6 ;  /* 0x00000006000e1c82 */ /* 0x000fe80008000000 */
[----:B------:R-:W-:Y:S01]  /*5d00*/  @UP1 UMOV UR13, UR5 ;  /* 0x00000005000d1c82 */ /* 0x000fe20008000000 */
[----:B------:R-:W-:Y:S05]  /*5d10*/  BRA.U !UP0, `(.L_x_104) ;  /* 0x0000000108a47547 */ /* 0x000fea000b800000 */
[----:B------:R-:W-:Y:S02]  /*5d20*/  UIMAD.WIDE.U32 UR8, UR13, UR31, URZ ;  /* 0x0000001f0d0872a5 */ /* 0x000fe4000f8e00ff */
[----:B------:R-:W-:Y:S02]  /*5d30*/  UIMAD.WIDE.U32 UR10, UR14, UR28, URZ ;  /* 0x0000001c0e0a72a5 */ /* 0x000fe4000f8e00ff */
[----:B------:R-:W-:Y:S02]  /*5d40*/  USEL UR4, UR32, UR34, !UP5 ;  /* 0x0000002220047287 */ /* 0x000fe4000e800000 */
[----:B------:R-:W-:Y:S02]  /*5d50*/  USEL UR7, UR33, UR35, !UP6 ;  /* 0x0000002321077287 */ /* 0x000fe4000f000000 */
[----:B------:R-:W-:Y:S02]  /*5d60*/  UIMAD.WIDE.U32 UR18, UR4, UR16, URZ ;  /* 0x00000010041272a5 */ /* 0x000fe4000f8e00ff */
[----:B------:R-:W-:Y:S01]  /*5d70*/  UIMAD.WIDE.U32 UR20, UR7, UR16, URZ ;  /* 0x00000010071472a5 */ /* 0x000fe2000f8e00ff */
[----:B------:R-:W-:Y:S02]  /*5d80*/  UMOV UR5, UR9 ;  /* 0x0000000900057c82 */ /* 0x000fe40008000000 */
[----:B------:R-:W-:Y:S03]  /*5d90*/  USHF.R.U32.HI UR6, URZ, UR37, UR5 ;  /* 0x00000025ff067299 */ /* 0x000fe60008011605 */
[----:B------:R-:W-:Y:S01]  /*5da0*/  UMOV UR5, UR11 ;  /* 0x0000000b00057c82 */ /* 0x000fe20008000000 */
[----:B------:R-:W-:Y:S02]  /*5db0*/  USEL UR6, UR13, UR6, !UP5 ;  /* 0x000000060d067287 */ /* 0x000fe4000e800000 */
[----:B------:R-:W-:Y:S02]  /*5dc0*/  USHF.R.U32.HI UR8, URZ, UR29, UR5 ;  /* 0x0000001dff087299 */ /* 0x000fe40008011605 */
[----:B------:R-:W-:Y:S01]  /*5dd0*/  UIMAD.WIDE.U32 UR10, UR6, UR16, URZ ;  /* 0x00000010060a72a5 */ /* 0x000fe2000f8e00ff */
[----:B------:R-:W-:Y:S02]  /*5de0*/  UMOV UR5, UR19 ;  /* 0x0000001300057c82 */ /* 0x000fe40008000000 */
[----:B------:R-:W-:Y:S03]  /*5df0*/  @UP4 USHF.R.U32.HI UR4, URZ, UR17, UR5 ;  /* 0x00000011ff044299 */ /* 0x000fe60008011605 */
[----:B------:R-:W-:Y:S01]  /*5e00*/  UMOV UR5, UR21 ;  /* 0x0000001500057c82 */ /* 0x000fe20008000000 */
[----:B------:R-:W-:Y:S02]  /*5e10*/  UIMAD UR4, UR40, UR4, URZ ;  /* 0x00000004280472a4 */ /* 0x000fe4000f8e02ff */
[----:B------:R-:W-:Y:S02]  /*5e20*/  @UP4 USHF.R.U32.HI UR7, URZ, UR17, UR5 ;  /* 0x00000011ff074299 */ /* 0x000fe40008011605 */
[----:B------:R-:W-:Y:S02]  /*5e30*/  USEL UR5, UR14, UR8, !UP6 ;  /* 0x000000080e057287 */ /* 0x000fe4000f000000 */
[----:B------:R-:W-:Y:S02]  /*5e40*/  UIMAD UR8, UR40, UR7, URZ ;  /* 0x00000007280872a4 */ /* 0x000fe4000f8e02ff */
[----:B------:R-:W-:Y:S03]  /*5e50*/  UISETP.GE.AND UP0, UPT, UR6, UR4, UPT ;  /* 0x000000040600728c */ /* 0x000fe6000bf06270 */
[----:B------:R-:W-:Y:S01]  /*5e60*/  UMOV UR4, UR11 ;  /* 0x0000000b00047c82 */ /* 0x000fe20008000000 */
[----:B------:R-:W-:Y:S02]  /*5e70*/  UISETP.GE.OR UP0, UPT, UR5, UR8, UP0 ;  /* 0x000000080500728c */ /* 0x000fe40008706670 */
[----:B------:R-:W-:Y:S02]  /*5e80*/  USHF.R.U32.HI UR4, URZ, UR17, UR4 ;  /* 0x00000011ff047299 */ /* 0x000fe40008011604 */
[----:B------:R-:W-:Y:S02]  /*5e90*/  UIMAD.WIDE.U32 UR8, UR5, UR16, URZ ;  /* 0x00000010050872a5 */ /* 0x000fe4000f8e00ff */
[----:B------:R-:W-:Y:S04]  /*5ea0*/  USEL UR10, UR6, UR4, !UP4 ;  /* 0x00000004060a7287 */ /* 0x000fe8000e000000 */
[----:B------:R-:W-:Y:S01]  /*5eb0*/  UIADD3 UR11, UPT, UPT, -UR10, URZ, URZ ;  /* 0x000000ff0a0b7290 */ /* 0x000fe2000fffe1ff */
[----:B------:R-:W-:Y:S02]  /*5ec0*/  @!UP0 UMOV UR4, UR9 ;  /* 0x0000000900048c82 */ /* 0x000fe40008000000 */
[----:B------:R-:W-:Y:S02]  /*5ed0*/  @!UP0 USHF.R.U32.HI UR4, URZ, UR17, UR4 ;  /* 0x00000011ff048299 */ /* 0x000fe40008011604 */
[----:B------:R-:W-:Y:S02]  /*5ee0*/  UIMAD UR8, UR40, UR11, UR6 ;  /* 0x0000000b280872a4 */ /* 0x000fe4000f8e0206 */
[----:B------:R-:W-:Y:S04]  /*5ef0*/  @!UP0 USEL UR4, UR5, UR4, !UP4 ;  /* 0x0000000405048287 */ /* 0x000fe8000e000000 */
[----:B------:R-:W-:Y:S02]  /*5f00*/  @!UP0 UIMAD UR8, UR7, UR8, UR4 ;  /* 0x00000008070882a4 */ /* 0x000fe4000f8e0204 */
[----:B------:R-:W-:Y:S02]  /*5f10*/  @!UP0 UIADD3 UR9, UPT, UPT, UR10, -UR4, URZ ;  /* 0x800000040a098290 */ /* 0x000fe4000fffe0ff */
[----:B------:R-:W-:Y:S02]  /*5f20*/  UIADD3 UR4, UPT, UPT, -UR5, URZ, URZ ;  /* 0x000000ff05047290 */ /* 0x000fe4000fffe1ff */
[----:B------:R-:W-:Y:S02]  /*5f30*/  UIADD3 UR7, UPT, UPT, -UR6, URZ, URZ ;  /* 0x000000ff06077290 */ /* 0x000fe4000fffe1ff */
[----:B------:R-:W-:Y:S02]  /*5f40*/  @!UP0 UIMAD UR6, UR9, UR40, UR5 ;  /* 0x00000028090682a4 */ /* 0x000fe4000f8e0205 */
[----:B------:R-:W-:Y:S02]  /*5f50*/  UIMAD UR14, UR15, UR4, UR14 ;  /* 0x000000040f0e72a4 */ /* 0x000fe4000f8e020e */
[----:B------:R-:W-:Y:S01]  /*5f60*/  UIMAD UR13, UR30, UR7, UR13 ;  /* 0x000000071e0d72a4 */ /* 0x000fe2000f8e020d */
[----:B------:R-:W-:Y:S02]  /*5f70*/  @!UP0 UMOV UR5, UR8 ;  /* 0x0000000800058c82 */ /* 0x000fe40008000000 */
[----:B------:R-:W-:Y:S02]  /*5f80*/  UIMAD UR14, UR5, UR15, UR14 ;  /* 0x0000000f050e72a4 */ /* 0x000fe4000f8e020e */
[----:B------:R-:W-:Y:S11]  /*5f90*/  UIMAD UR13, UR6, UR30, UR13 ;  /* 0x0000001e060d72a4 */ /* 0x000ff6000f8e020d */
[----:B------:R-:W-:Y:S01]  /*5fa0*/  @!UPT UIADD3 URZ, UPT, UPT, URZ, URZ, URZ ;  /* 0x000000fffffff290 */ /* 0x000fe2000fffe0ff */
.L_x_104:
[----:B------:R-:W3:Y:S01]  /*5fb0*/  @!UP2 LDCU.128 UR20, c[0x0][0xf10] ;  /* 0x0001e200ff14a7ac */ /* 0x000ee20008000c00 */
[C---:B--2---:R-:W-:Y:S02]  /*5fc0*/  ISETP.NE.U32.AND P1, PT, R4.reuse, RZ, PT ;  /* 0x000000ff0400720c */ /* 0x044fe40003f25070 */
[----:B------:R-:W-:Y:S02]  /*5fd0*/  ISETP.NE.U32.AND P0, PT, R4, RZ, PT ;  /* 0x000000ff0400720c */ /* 0x000fe40003f05070 */
[C---:B------:R-:W-:Y:S02]  /*5fe0*/  ISETP.NE.AND.EX P1, PT, R5.reuse, RZ, PT, P1 ;  /* 0x000000ff0500720c */ /* 0x040fe40003f25310 */
[----:B------:R-:W-:Y:S01]  /*5ff0*/  ISETP.NE.AND.EX P0, PT, R5, RZ, PT, P0 ;  /* 0x000000ff0500720c */ /* 0x000fe20003f05300 */
[----:B------:R-:W2:Y:S01]  /*6000*/  @!UP2 LDCU UR5, c[0x0][0xf0c] ;  /* 0x0001e180ff05a7ac */ /* 0x000ea20008000800 */
[----:B------:R-:W-:Y:S02]  /*6010*/  USHF.L.U32 UR11, UR26, 0x7, URZ ;  /* 0x000000071a0b7899 */ /* 0x000fe400080006ff */
[----:B------:R-:W-:Y:S02]  /*6020*/  USHF.L.U32 UR10, UR25, 0x6, URZ ;  /* 0x00000006190a7899 */ /* 0x000fe400080006ff */
[----:B---3--:R-:W-:Y:S07]  /*6030*/  UIMAD.WIDE.U32 UR6, UR14, UR20, URZ ;  /* 0x000000140e0672a5 */ /* 0x008fee000f8e00ff */
[----:B------:R-:W-:Y:S01]  /*6040*/  @!UP2 UMOV UR4, UR7 ;  /* 0x000000070004ac82 */ /* 0x000fe20008000000 */
[----:B--2---:R-:W-:Y:S02]  /*6050*/  @!UP2 UISETP.NE.AND UP0, UPT, UR5, 0x1, UPT ;  /* 0x000000010500a88c */ /* 0x004fe4000bf05270 */
[----:B------:R-:W-:Y:S02]  /*6060*/  @!UP2 USHF.R.U32.HI UR4, URZ, UR21, UR4 ;  /* 0x00000015ff04a299 */ /* 0x000fe40008011604 */
[----:B------:R-:W-:Y:S02]  /*6070*/  UIMAD.WIDE.U32 UR6, UR13, UR23, URZ ;  /* 0x000000170d0672a5 */ /* 0x000fe4000f8e00ff */
[----:B------:R-:W-:Y:S02]  /*6080*/  @!UP2 USEL UR8, UR14, UR4, !UP0 ;  /* 0x000000040e08a287 */ /* 0x000fe4000c000000 */
[----:B------:R-:W-:Y:S03]  /*6090*/  @!UP2 UISETP.NE.AND UP0, UPT, UR22, 0x1, UPT ;  /* 0x000000011600a88c */ /* 0x000fe6000bf05270 */
[----:B------:R-:W-:Y:S02]  /*60a0*/  @!UP2 UMOV UR6, UR7 ;  /* 0x000000070006ac82 */ /* 0x000fe40008000000 */
[----:B------:R-:W2:Y:S02]  /*60b0*/  @!UP2 LDCU UR4, c[0x0][0xf20] ;  /* 0x0001e400ff04a7ac */ /* 0x000ea40008000800 */
[----:B--2---:R-:W-:Y:S04]  /*60c0*/  @!UP2 USHF.R.U32.HI UR6, URZ, UR4, UR6 ;  /* 0x00000004ff06a299 */ /* 0x004fe80008011606 */
[----:B------:R-:W-:Y:S04]  /*60d0*/  @!UP2 USEL UR6, UR13, UR6, !UP0 ;  /* 0x000000060d06a287 */ /* 0x000fe8000c000000 */
[----:B------:R-:W-:Y:S02]  /*60e0*/  @!UP2 UIADD3 UR4, UPT, UPT, -UR8, UR6, URZ ;  /* 0x000000060804a290 */ /* 0x000fe4000fffe1ff */
[----:B------:R-:W-:Y:S02]  /*60f0*/  @!UP2 UIADD3 UR6, UPT, UPT, UR8, -UR6, URZ ;  /* 0x800000060806a290 */ /* 0x000fe4000fffe0ff */
[----:B------:R-:W-:Y:S02]  /*6100*/  @!UP2 UIMAD UR14, UR4, UR5, UR14 ;  /* 0x00000005040ea2a4 */ /* 0x000fe4000f8e020e */
[----:B------:R-:W-:Y:S01]  /*6110*/  @!UP2 UIMAD UR13, UR6, UR22, UR13 ;  /* 0x00000016060da2a4 */ /* 0x000fe2000f8e020d */
[----:B------:R-:W-:Y:S11]  /*6120*/  BRA.U UP3, `(.L_x_105) ;  /* 0x0000000103107547 */ /* 0x000ff6000b800000 */
[----:B-1----:R-:W-:Y:S04]  /*6130*/  MOV R0, UR51 ;  /* 0x0000003300007c02 */ /* 0x002fe80008000f00 */
[----:B------:R-:W-:Y:S04]  /*6140*/  SHF.L.U32 R9, R0, 0x1f, RZ ;  /* 0x0000001f00097819 */ /* 0x000fe800000006ff */
[----:B------:R-:W1:Y:S02]  /*6150*/  SYNCS.PHASECHK.TRANS64.TRYWAIT P2, [UR24+0x138], R9 ;  /* 0x00013809ff0075a7 */ /* 0x000e640008041118 */
[----:B-1----:R-:W-:Y:S05]  /*6160*/  @!P2 BRA `(.L_x_106) ;  /* 0x000000400064a947 */ /* 0x002fea0003800000 */
.L_x_105:
[----:B------:R-:W-:Y:S05]  /*6170*/  @!P1 BRA `(.L_x_107) ;  /* 0x0000000000309947 */ /* 0x000fea0003800000 */
[----:B----4-:R-:W-:Y:S01]  /*6180*/  ISETP.NE.U32.AND P1, PT, R2, RZ, PT ;  /* 0x000000ff0200720c */ /* 0x010fe20003f25070 */
[----:B------:R-:W2:Y:S01]  /*6190*/  LDCU.64 UR4, c[0x0][0x358] ;  /* 0x00006b00ff0477ac */ /* 0x000ea20008000a00 */
[----:B------:R-:W-:Y:S02]  /*61a0*/  IMAD.MOV.U32 R88, RZ, RZ, 0x1 ;  /* 0x00000001ff587424 */ /* 0x000fe400078e00ff */
[----:B------:R-:W-:Y:S11]  /*61b0*/  ISETP.NE.AND.EX P1, PT, R3, RZ, PT, P1 ;  /* 0x000000ff0300720c */ /* 0x000ff60003f25310 */
[----:B------:R-:W-:Y:S02]  /*61c0*/  @!UPT UIADD3 URZ, UPT, UPT, URZ, URZ, URZ ;  /* 0x000000fffffff290 */ /* 0x000fe4000fffe0ff */
[----:B-1----:R-:W1:Y:S01]  /*61d0*/  @P1 LDC.64 R8, c[0x0][0xc88] ;  /* 0x00032200ff081b82 */ /* 0x002e620000000a00 */
[----:B------:R-:W-:Y:S04]  /*61e0*/  @P1 IMAD R0, R4, UR36, RZ ;  /* 0x0000002404001c24 */ /* 0x000fe8000f8e02ff */
[----:B-1----:R-:W-:Y:S04]  /*61f0*/  @P1 IMAD.WIDE R8, R0, 0x4, R8 ;  /* 0x0000000400081825 */ /* 0x002fe800078e0208 */
[----:B------:R-:W-:Y:S01]  /*6200*/  HFMA2 R0, -RZ, RZ, 0, 5.9604644775390625e-08 ;  /* 0x00000001ff007431 */ /* 0x000fe200000001ff */
[----:B--2--5:R2:W5:Y:S04]  /*6210*/  @P1 LDG.E R41, desc[UR4][R8.64] ;  /* 0x0000000408291981 */ /* 0x024568000c1e1900 */
[----:B------:R-:W-:Y:S01]  /*6220*/  @!P1 PRMT R88, R0, 0x7610, R88 ;  /* 0x0000761000589816 */ /* 0x000fe20000000058 */
[----:B--2---:R-:W3:Y:S06]  /*6230*/  @!P1 LDC R41, c[0x0][0xc80] ;  /* 0x00032000ff299b82 */ /* 0x004eec0000000800 */
.L_x_107:
[----:B---3-5:R-:W-:Y:S01]  /*6240*/  @!P0 FSETP.EQ.AND P1, PT, R41, RZ, PT ;  /* 0x000000ff2900820b */ /* 0x028fe20003f22000 */
[----:B------:R-:W-:Y:S01]  /*6250*/  @!UPT UIADD3 URZ, UPT, UPT, URZ, URZ, URZ ;  /* 0x000000fffffff290 */ /* 0x000fe2000fffe0ff */
[----:B------:R-:W-:Y:S11]  /*6260*/  @!P0 BRA `(.L_x_108) ;  /* 0x0000000000188947 */ /* 0x000ff60003800000 */
[----:B------:R-:W-:Y:S02]  /*6270*/  LOP3.LUT P0, RZ, R88, 0xff, RZ, 0xc0, !PT ;  /* 0x000000ff58ff7812 */ /* 0x000fe4000780c0ff */
[----:B----4-:R-:W-:Y:S04]  /*6280*/  ISETP.NE.U32.AND P1, PT, R2, RZ, PT ;  /* 0x000000ff0200720c */ /* 0x010fe80003f25070 */
[----:B------:R-:W-:Y:S04]  /*6290*/  ISETP.NE.AND.EX P1, PT, R3, RZ, PT, P1 ;  /* 0x000000ff0300720c */ /* 0x000fe80003f25310 */
[----:B------:R-:W-:Y:S03]  /*62a0*/  PLOP3.LUT P1, PT, P1, PT, PT, 0x8, 0x80 ;  /* 0x000000000080781c */ /* 0x000fe60000f2e170 */
[----:B------:R-:W-:Y:S11]  /*62b0*/  @P0 FSETP.EQ.AND P1, PT, R41, RZ, PT ;  /* 0x000000ff2900020b */ /* 0x000ff60003f22000 */
[----:B------:R-:W-:Y:S02]  /*62c0*/  @!UPT UIADD3 URZ, UPT, UPT, URZ, URZ, URZ ;  /* 0x000000fffffff290 */ /* 0x000fe4000fffe0ff */
.L_x_108:
[----:B------:R-:W-:Y:S01]  /*62d0*/  ULEA UR4, UR12, UR24, 0x3 ;  /* 0x000000180c047291 */ /* 0x000fe2000f8e18ff */
[----:B-1----:R-:W-:Y:S02]  /*62e0*/  SHF.L.U32 R9, R15, 0x1f, RZ ;  /* 0x0000001f0f097819 */ /* 0x002fe400000006ff */
[----:B------:R-:W-:Y:S04]  /*62f0*/  ELECT P0, URZ, PT ;  /* 0x0000000000ff782f */ /* 0x000fe80003800000 */
[----:B------:R-:W-:Y:S02]  /*6300*/  PLOP3.LUT P1, PT, P1, P0, PT, 0xf2, 0x2f ;  /* 0x00000000002f781c */ /* 0x000fe40000f21e72 */
[----:B------:R-:W1:Y:S11]  /*6310*/  SYNCS.PHASECHK.TRANS64.TRYWAIT P2, [UR4+0x118], R9 ;  /* 0x00011809ff0075a7 */ /* 0x000e760008041104 */
[----:B------:R-:W-:Y:S05]  /*6320*/  @!P1 IADD3 R8, P0, PT, R16, 0x980, RZ ;  /* 0x0000098010089810 */ /* 0x000fea0007f1e0ff */
[----:B------:R-:W-:Y:S01]  /*6330*/  @!P1 IMAD.X R6, RZ, RZ, R17, P0 ;  /* 0x000000ffff069224 */ /* 0x000fe200000e0611 */
[----:B-1----:R-:W-:Y:S07]  /*6340*/  @!P2 BRA `(.L_x_109) ;  /* 0x000000400004a947 */ /* 0x002fee0003800000 */
.L_x_203:
[----:B------:R-:W-:Y:S01]  /*6350*/  @!P1 R2UR UR7, R6 ;  /* 0x00000000060792ca */ /* 0x000fe200000e0000 */
[----:B------:R-:W-:Y:S01]  /*6360*/  UIADD3 UR5, UPT, UPT, UR12, 0x1, URZ ;  /* 0x000000010c057890 */ /* 0x000fe2000fffe0ff */
[----:B------:R-:W-:Y:S01]  /*6370*/  @!P1 R2UR UR6, R8 ;  /* 0x00000000080692ca */ /* 0x000fe200000e0000 */
[----:B------:R-:W-:Y:S01]  /*6380*/  UIADD3 UR9, UPT, UPT, UR4, 0x100, URZ ;  /* 0x0000010004097890 */ /* 0x000fe2000fffe0ff */
[----:B------:R-:W-:Y:S01]  /*6390*/  @!P1 IMAD.MOV.U32 R6, RZ, RZ, 0x2000 ;  /* 0x00002000ff069424 */ /* 0x000fe200078e00ff */
[----:B------:R-:W-:Y:S01]  /*63a0*/  UISETP.NE.AND UP0, UPT, UR5, 0x3, UPT ;  /* 0x000000030500788c */ /* 0x000fe2000bf05270 */
[----:B------:R-:W-:Y:S01]  /*63b0*/  VIADD R14, R14, 0x1 ;  /* 0x000000010e0e7836 */ /* 0x000fe20000000000 */
[----:B------:R-:W-:Y:S01]  /*63c0*/  UMOV UR22, 0x0 ;  /* 0x0000000000167882 */ /* 0x000fe20000000000 */
[----:B------:R-:W-:Y:S01]  /*63d0*/  UMOV UR23, 0x10000000 ;  /* 0x1000000000177882 */ /* 0x000fe20000000000 */
[----:B------:R-:W-:Y:S04]  /*63e0*/  UPRMT UR20, UR60, 0x654, UR9 ;  /* 0x000006543c147896 */ /* 0x000fe80008000009 */
[----:B-1----:R-:W-:Y:S01]  /*63f0*/  IMAD.U32 R9, RZ, RZ, UR7 ;  /* 0x00000007ff097e24 */ /* 0x002fe2000f8e00ff */
[----:B------:R-:W-:Y:S01]  /*6400*/  USEL UR7, URZ, 0x1, UP0 ;  /* 0x00000001ff077887 */ /* 0x000fe20008000000 */
[----:B------:R-:W-:Y:S01]  /*6410*/  IMAD.U32 R8, RZ, RZ, UR6 ;  /* 0x00000006ff087e24 */ /* 0x000fe2000f8e00ff */
[----:B------:R-:W-:Y:S02]  /*6420*/  USEL UR6, UR5, URZ, UP0 ;  /* 0x000000ff05067287 */ /* 0x000fe40008000000 */
[----:B------:R-:W-:Y:S01]  /*6430*/  VOTEU.ALL UP0, P1 ;  /* 0x0000000000ff7886 */ /* 0x000fe20000800000 */
[----:B------:R-:W-:Y:S02]  /*6440*/  @!P1 R2UR UR19, R9 ;  /* 0x00000000091392ca */ /* 0x000fe400000e0000 */
[----:B------:R-:W-:Y:S02]  /*6450*/  @!P1 R2UR UR18, R8 ;  /* 0x00000000081292ca */ /* 0x000fe400000e0000 */
[----:B------:R-:W-:Y:S01]  /*6460*/  @!UP0 ULEA UR5, UR12, UR24, 0xd ;  /* 0x000000180c058291 */ /* 0x000fe2000f8e68ff */
[----:B------:R-:W-:Y:S02]  /*6470*/  LOP3.LUT R15, R15, UR7, RZ, 0x3c, !PT ;  /* 0x000000070f0f7c12 */ /* 0x000fe4000f8e3cff */
[----:B------:R-:W-:Y:S01]  /*6480*/  UMOV UR12, UR36 ;  /* 0x00000024000c7c82 */ /* 0x000fe20008000000 */
[----:B------:R-:W-:Y:S01]  /*6490*/  @!UP0 UIADD3 UR8, UPT, UPT, UR5, 0x200, URZ ;  /* 0x0000020005088890 */ /* 0x000fe2000fffe0ff */
[----:B------:R-:W-:Y:S01]  /*64a0*/  SHF.L.U32 R0, R15, 0x1f, RZ ;  /* 0x0000001f0f007819 */ /* 0x000fe200000006ff */
[----:B------:R-:W-:Y:S01]  /*64b0*/  VOTEU.ALL UP0, P1 ;  /* 0x0000000000ff7886 */ /* 0x000fe20000800000 */
[----:B------:R-:W-:Y:S06]  /*64c0*/  ULEA UR5, UR6, UR24, 0x3 ;  /* 0x0000001806057291 */ /* 0x000fec000f8e18ff */
[----:B------:R1:W-:Y:S01]  /*64d0*/  @!UP0 UTMALDG.3D [UR8], [UR18], desc[UR22] ;  /* 0x00001608120085b4 */ /* 0x0003e20008011000 */
[----:B------:R1:W-:Y:S01]  /*64e0*/  @!P1 SYNCS.ARRIVE.TRANS64.RED.A0TR RZ, [UR4+0x100], R6 ;  /* 0x00010006ffff99a7 */ /* 0x0003e20008300404 */
[----:B------:R-:W-:Y:S01]  /*64f0*/  SYNCS.ARRIVE.TRANS64.RED.A1T0 RZ, [UR20], RZ ;  /* 0x000000ffffff79a7 */ /* 0x000fe20008100414 */
[----:B------:R-:W2:Y:S02]  /*6500*/  SYNCS.PHASECHK.TRANS64.TRYWAIT P0, [UR5+0x118], R0 ;  /* 0x00011800ff0075a7 */ /* 0x000ea40008001105 */
[----:B-12---:R-:W-:Y:S05]  /*6510*/  @!P0 BRA `(.L_x_110) ;  /* 0x0000003c00a88947 */ /* 0x006fea0003800000 */
.L_x_205:
[----:B------:R-:W-:Y:S01]  /*6520*/  UIADD3 UR9, UPT, UPT, UR5, 0x100, URZ ;  /* 0x0000010005097890 */ /* 0x000fe2000fffe0ff */
[----:B------:R-:W-:Y:S01]  /*6530*/  @!P1 IADD3 R6, P0, PT, R16, 0x980, RZ ;  /* 0x0000098010069810 */ /* 0x000fe20007f1e0ff */
[----:B------:R-:W-:Y:S01]  /*6540*/  UPLOP3.LUT UP3, UPT, UPT, UPT, UPT, 0x80, 0x8 ;  /* 0x000000000008789c */ /* 0x000fe20003f6f070 */
[----:B------:R-:W-:Y:S01]  /*6550*/  R2UR UR23, R90 ;  /* 0x000000005a1772ca */ /* 0x000fe200000e0000 */
[----:B------:R-:W-:Y:S01]  /*6560*/  UMOV UR20, 0x0 ;  /* 0x0000000000147882 */ /* 0x000fe20000000000 */
[----:B------:R-:W-:Y:S01]  /*6570*/  @!P1 R2UR UR7, R6 ;  /* 0x00000000060792ca */ /* 0x000fe200000e0000 */
[----:B-1----:R-:W-:Y:S01]  /*6580*/  @!P1 IMAD.X R0, RZ, RZ, R17, P0 ;  /* 0x000000ffff009224 */ /* 0x002fe200000e0611 */
[----:B------:R-:W-:Y:S01]  /*6590*/  UMOV UR21, 0x10000000 ;  /* 0x1000000000157882 */ /* 0x000fe20000000000 */
[----:B------:R-:W-:Y:S01]  /*65a0*/  UMOV UR12, UR36 ;  /* 0x00000024000c7c82 */ /* 0x000fe20008000000 */
[----:B------:R-:W-:Y:S01]  /*65b0*/  VOTEU.ALL UP0, P1 ;  /* 0x0000000000ff7886 */ /* 0x000fe20000800000 */
[----:B------:R-:W-:Y:S01]  /*65c0*/  R2UR UR22, R91 ;  /* 0x000000005b1672ca */ /* 0x000fe200000e0000 */
[----:B------:R-:W-:Y:S01]  /*65d0*/  UMOV UR36, UR27 ;  /* 0x0000001b00247c82 */ /* 0x000fe20008000000 */
[----:B------:R-:W-:Y:S02]  /*65e0*/  @!P1 R2UR UR4, R0 ;  /* 0x00000000000492ca */ /* 0x000fe400000e0000 */
[----:B------:R-:W-:Y:S01]  /*65f0*/  @!UP0 UIADD3 UR10, UPT, UPT, UR10, 0x20, URZ ;  /* 0x000000200a0a8890 */ /* 0x000fe2000fffe0ff */
[C---:B------:R-:W-:Y:S01]  /*6600*/  ISETP.NE.AND P0, PT, R14.reuse, 0x2, PT ;  /* 0x000000020e00780c */ /* 0x040fe20003f05270 */
[----:B------:R-:W-:Y:S02]  /*6610*/  UIADD3 UR25, UPT, UPT, UR13, UR23, URZ ;  /* 0x000000170d197290 */ /* 0x000fe4000fffe0ff */
[----:B------:R-:W-:Y:S01]  /*6620*/  IMAD.U32 R8, RZ, RZ, UR7 ;  /* 0x00000007ff087e24 */ /* 0x000fe2000f8e00ff */
[----:B------:R-:W-:Y:S02]  /*6630*/  SEL R0, RZ, 0x1, P0 ;  /* 0x00000001ff007807 */ /* 0x000fe40000000000 */
[----:B------:R-:W-:Y:S02]  /*6640*/  SEL R14, R14, RZ, P0 ;  /* 0x000000ff0e0e7207 */ /* 0x000fe40000000000 */
[----:B------:R-:W-:Y:S01]  /*6650*/  @!P1 R2UR UR18, R8 ;  /* 0x00000000081292ca */ /* 0x000fe200000e0000 */
[----:B------:R-:W-:Y:S01]  /*6660*/  UIADD3 UR26, UPT, UPT, UR14, UR22, URZ ;  /* 0x000000160e1a7290 */ /* 0x000fe2000fffe0ff */
[----:B------:R-:W-:Y:S01]  /*6670*/  IMAD.U32 R9, RZ, RZ, UR4 ;  /* 0x00000004ff097e24 */ /* 0x000fe2000f8e00ff */
[----:B------:R-:W-:Y:S01]  /*6680*/  @!UP0 ULEA UR4, UR6, UR24, 0xd ;  /* 0x0000001806048291 */ /* 0x000fe2000f8e68ff */
[----:B------:R-:W-:Y:S03]  /*6690*/  LOP3.LUT R13, R13, R0, RZ, 0x3c, !PT ;  /* 0x000000000d0d7212 */ /* 0x000fe600078e3cff */
[----:B------:R-:W-:Y:S01]  /*66a0*/  @!P1 R2UR UR19, R9 ;  /* 0x00000000091392ca */ /* 0x000fe200000e0000 */
[----:B------:R-:W-:Y:S01]  /*66b0*/  @!UP0 UIADD3 UR8, UPT, UPT, UR4, 0x200, URZ ;  /* 0x0000020004088890 */ /* 0x000fe2000fffe0ff */
[----:B------:R-:W-:Y:S01]  /*66c0*/  VOTEU.ALL UP0, P1 ;  /* 0x0000000000ff7886 */ /* 0x000fe20000800000 */
[----:B------:R-:W-:Y:S10]  /*66d0*/  UPRMT UR4, UR60, 0x654, UR9 ;  /* 0x000006543c047896 */ /* 0x000ff40008000009 */
[----:B------:R1:W-:Y:S01]  /*66e0*/  @!UP0 UTMALDG.3D [UR8], [UR18], desc[UR20] ;  /* 0x00001408120085b4 */ /* 0x0003e20008011000 */
[----:B------:R3:W-:Y:S01]  /*66f0*/  @!P1 SYNCS.ARRIVE.TRANS64.RED.A0TR RZ, [UR5+0x100], R7 ;  /* 0x00010007ffff99a7 */ /* 0x0007e20008300405 */
[----:B------:R-:W-:Y:S01]  /*6700*/  SYNCS.ARRIVE.TRANS64.RED.A1T0 RZ, [UR4], RZ ;  /* 0x000000ffffff79a7 */ /* 0x000fe20008100404 */
[----:B------:R-:W-:Y:S04]  /*6710*/  UIADD3 UR4, UPT, UPT, UR6, 0x1, URZ ;  /* 0x0000000106047890 */ /* 0x000fe8000fffe0ff */
[----:B------:R-:W-:Y:S04]  /*6720*/  UISETP.NE.AND UP0, UPT, UR4, 0x3, UPT ;  /* 0x000000030400788c */ /* 0x000fe8000bf05270 */
[----:B------:R-:W-:Y:S06]  /*6730*/  USEL UR5, URZ, 0x1, UP0 ;  /* 0x00000001ff057887 */ /* 0x000fec0008000000 */
[----:B------:R-:W-:Y:S01]  /*6740*/  LOP3.LUT R15, R15, UR5, RZ, 0x3c, !PT ;  /* 0x000000050f0f7c12 */ /* 0x000fe2000f8e3cff */
[----:B-1----:R-:W-:Y:S01]  /*6750*/  USEL UR12, UR4, URZ, UP0 ;  /* 0x000000ff040c7287 */ /* 0x002fe20008000000 */
[----:B------:R-:W-:Y:S11]  /*6760*/  BRA.U UP1, `(.L_x_111) ;  /* 0xfffffff101f07547 */ /* 0x000ff6000b83ffff */
[----:B------:R-:W-:Y:S01]  /*6770*/  UIADD3 UR24, UPT, UPT, UR24, 0x118, URZ ;  /* 0x0000011818187890 */ /* 0x000fe2000fffe0ff */
[----:B----4-:R-:W-:-:S03]  /*6780*/  SHF.L.U32 R3, R15, 0x1f, RZ ;  /* 0x0000001f0f037819 */ /* 0x010fc600000006ff */
[----:B------:R-:W-:-:S09]  /*6790*/  ULEA UR4, UR12, UR24, 0x3 ;  /* 0x000000180c047291 */ /* 0x000fd2000f8e18ff */
[----:B------:R-:W1:Y:S02]  /*67a0*/  SYNCS.PHASECHK.TRANS64.TRYWAIT P0, [UR4], R3 ;  /* 0x00000003ff0075a7 */ /* 0x000e640008001104 */
[----:B-1----:R-:W-:Y:S05]  /*67b0*/  @!P0 BRA `(.L_x_112) ;  /* 0x0000003c00188947 */ /* 0x002fea0003800000 */
.L_x_207:
        /* <DEDUP_REMOVED lines=9> */
.L_x_209:
        /* <DEDUP_REMOVED lines=8> */
.L_x_114:
[----:B-1----:R1:W2:Y:S02]  /*68d0*/  SYNCS.PHASECHK.TRANS64.TRYWAIT P0, [R0+URZ], R3 ;  /* 0x00000003000075a7 */ /* 0x0022a400080011ff */
[----:B--2---:R-:W-:Y:S05]  /*68e0*/  @!P0 NANOSLEEP.SYNCS 0x989680 ;  /* 0x009896800000895d */ /* 0x004fea0003900000 */
[----:B------:R-:W2:Y:S02]  /*68f0*/  @!P0 SYNCS.PHASECHK.TRANS64 P0, [R0+URZ], R3 ;  /* 0x00000003000085a7 */ /* 0x000ea400080010ff */
[----:B--2---:R-:W-:Y:S05]  /*6900*/  @P0 EXIT ;  /* 0x000000000000094d */ /* 0x004fea0003800000 */
[----:B------:R-:W-:Y:S05]  /*6910*/  BRA `(.L_x_114) ;  /* 0xfffffffc00ec7947 */ /* 0x000fea000383ffff */
.L_x_102:
[----:B------:R-:W-:-:S06]  /*6920*/  UISETP.GE.AND UP0, UPT, UR19, 0x4, UPT ;  /* 0x000000041300788c */ /* 0x000fcc000bf06270 */
[----:B------:R-:W-:-:S13]  /*6930*/  PLOP3.LUT P0, PT, PT, PT, UP0, 0x80, 0x8 ;  /* 0x000000000008781c */ /* 0x000fda0003f0f008 */
[----:B------:R-:W-:Y:S05]  /*6940*/  @!P0 EXIT ;  /* 0x000000000000894d */ /* 0x000fea0003800000 */
[----:B------:R-:W-:Y:S01]  /*6950*/  BAR.SYNC.DEFER_BLOCKING 0x6, 0xa0 ;  /* 0x0182800000007b1d */ /* 0x000fe20000010000 */
[C---:B------:R-:W-:Y:S01]  /*6960*/  IMAD.SHL.U32 R5, R95.reuse, 0x20, RZ ;  /* 0x000000205f057824 */ /* 0x040fe200078e00ff */
[C---:B------:R-:W-:Y:S01]  /*6970*/  LOP3.LUT R96, R95.reuse, 0x2, RZ, 0xc0, !PT ;  /* 0x000000025f607812 */ /* 0x040fe200078ec0ff */
[C---:B------:R-:W-:Y:S01]  /*6980*/  IMAD.SHL.U32 R100, R95.reuse, 0x4, RZ ;  /* 0x000000045f647824 */ /* 0x040fe200078e00ff */
[C---:B------:R-:W-:Y:S01]  /*6990*/  LOP3.LUT R101, R95.reuse, 0x60, RZ, 0xc0, !PT ;  /* 0x000000605f657812 */ /* 0x040fe200078ec0ff */
[----:B------:R-:W-:Y:S01]  /*69a0*/  IMAD.U32 R37, R95, 0x10000, RZ ;  /* 0x000100005f257824 */ /* 0x000fe200078e00ff */
[----:B------:R-:W-:Y:S02]  /*69b0*/  UMOV UR47, 0x400 ;  /* 0x00000400002f7882 */ /* 0x000fe40000000000 */
[----:B------:R-:W1:Y:S01]  /*69c0*/  LDC.64 R80, c[0x0][0xc88] ;  /* 0x00032200ff507b82 */ /* 0x000e620000000a00 */
[----:B------:R-:W-:Y:S01]  /*69d0*/  ULEA UR47, UR60, UR47, 0x18 ;  /* 0x0000002f3c2f7291 */ /* 0x000fe2000f8ec0ff */
[----:B------:R-:W-:Y:S01]  /*69e0*/  LOP3.LUT R7, R5, 0xc0, RZ, 0xc0, !PT ;  /* 0x000000c005077812 */ /* 0x000fe200078ec0ff */
[----:B------:R-:W-:Y:S01]  /*69f0*/  HFMA2 R36, -RZ, RZ, 0, 0 ;  /* 0x00000000ff247431 */ /* 0x000fe200000001ff */
[----:B------:R-:W-:Y:S01]  /*6a00*/  LOP3.LUT R95, R95, 0x4, RZ, 0xc0, !PT ;  /* 0x000000045f5f7812 */ /* 0x000fe200078ec0ff */
[----:B------:R-:W-:Y:S01]  /*6a10*/  UIADD3 UR4, UPT, UPT, UR47, 0x200, URZ ;  /* 0x000002002f047890 */ /* 0x000fe2000fffe0ff */
[----:B------:R-:W-:Y:S01]  /*6a20*/  LOP3.LUT R100, R7, 0x18, R100, 0xf8, !PT ;  /* 0x0000001807647812 */ /* 0x000fe200078ef864 */
[----:B------:R-:W-:Y:S01]  /*6a30*/  IMAD.MOV.U32 R98, RZ, RZ, RZ ;  /* 0x000000ffff627224 */ /* 0x000fe200078e00ff */
[----:B------:R-:W2:Y:S01]  /*6a40*/  LDC.64 R82, c[0x0][0xc90] ;  /* 0x00032400ff527b82 */ /* 0x000ea20000000a00 */
[----:B------:R-:W-:Y:S01]  /*6a50*/  LOP3.LUT R37, R37, 0x600000, RZ, 0xc0, !PT ;  /* 0x0060000025257812 */ /* 0x000fe200078ec0ff */
[----:B------:R-:W-:Y:S01]  /*6a60*/  IMAD.MOV.U32 R94, RZ, RZ, RZ ;  /* 0x000000ffff5e7224 */ /* 0x000fe200078e00ff */
[C---:B------:R-:W-:Y:S01]  /*6a70*/  IADD3 R99, PT, PT, -R95.reuse, 0x2, RZ ;  /* 0x000000025f637810 */ /* 0x040fe20007ffe1ff */
[----:B------:R-:W-:Y:S01]  /*6a80*/  IMAD.MOV R96, RZ, RZ, -R96 ;  /* 0x000000ffff607224 */ /* 0x000fe200078e0a60 */
[----:B------:R-:W-:Y:S01]  /*6a90*/  LOP3.LUT R100, R100, 0xf20, R5, 0xf8, !PT ;  /* 0x00000f2064647812 */ /* 0x000fe200078ef805 */
[----:B------:R-:W-:Y:S01]  /*6aa0*/  IMAD.U32 R103, RZ, RZ, UR4 ;  /* 0x00000004ff677e24 */ /* 0x000fe2000f8e00ff */
[----:B------:R-:W-:Y:S01]  /*6ab0*/  MOV R97, RZ ;  /* 0x000000ff00617202 */ /* 0x000fe20000000f00 */
[----:B------:R-:W3:Y:S01]  /*6ac0*/  LDC.64 R78, c[0x0][0xcb0] ;  /* 0x00032c00ff4e7b82 */ /* 0x000ee20000000a00 */
[----:B------:R-:W4:Y:S01]  /*6ad0*/  LDS R0, [UR47+0x1d0] ;  /* 0x0001d02fff007984 */ /* 0x000f220008000800 */
[----:B------:R-:W-:Y:S01]  /*6ae0*/  IADD3 R95, PT, PT, -R95, RZ, RZ ;  /* 0x000000ff5f5f7210 */ /* 0x000fe20007ffe1ff */
[----:B------:R-:W-:Y:S01]  /*6af0*/  IMAD.SHL.U32 R99, R99, 0x10, RZ ;  /* 0x0000001063637824 */ /* 0x000fe200078e00ff */
[----:B------:R-:W-:Y:S01]  /*6b00*/  LEA R100, R100, UR4, 0x1 ;  /* 0x0000000464647c11 */ /* 0x000fe2000f8e08ff */
[----:B------:R-:W1:Y:S03]  /*6b10*/  LDCU UR61, c[0x0][0x370] ;  /* 0x00006e00ff3d77ac */ /* 0x000e660008000800 */
[----:B------:R-:W1:Y:S01]  /*6b20*/  LDC.64 R76, c[0x0][0xca8] ;  /* 0x00032a00ff4c7b82 */ /* 0x000e620000000a00 */
[----:B------:R-:W-:Y:S01]  /*6b30*/  UMOV UR54, 0x1 ;  /* 0x0000000100367882 */ /* 0x000fe20000000000 */
[----:B------:R-:W-:Y:S01]  /*6b40*/  UMOV UR46, URZ ;  /* 0x000000ff002e7c82 */ /* 0x000fe20008000000 */
[----:B------:R-:W1:Y:S01]  /*6b50*/  LDCU UR41, c[0x0][0xf0c] ;  /* 0x0001e180ff2977ac */ /* 0x000e620008000800 */
[----:B------:R-:W1:Y:S01]  /*6b60*/  LDCU UR39, c[0x0][0xf30] ;  /* 0x0001e600ff2777ac */ /* 0x000e620008000800 */
[----:B------:R-:W1:Y:S01]  /*6b70*/  LDCU.64 UR62, c[0x0][0xc88] ;  /* 0x00019100ff3e77ac */ /* 0x000e620008000a00 */
[----:B------:R-:W1:Y:S01]  /*6b80*/  LDCU.64 UR42, c[0x0][0xf28] ;  /* 0x0001e500ff2a77ac */ /* 0x000e620008000a00 */
[----:B------:R-:W1:Y:S01]  /*6b90*/  LDCU.128 UR56, c[0x0][0xf10] ;  /* 0x0001e200ff3877ac */ /* 0x000e620008000c00 */
[----:B------:R-:W1:Y:S01]  /*6ba0*/  LDCU UR55, c[0x0][0x374] ;  /* 0x00006e80ff3777ac */ /* 0x000e620008000800 */
[----:B------:R-:W-:Y:S01]  /*6bb0*/  UMOV UR53, URZ ;  /* 0x000000ff00357c82 */ /* 0x000fe20008000000 */
[----:B------:R-:W-:Y:S01]  /*6bc0*/  UMOV UR52, URZ ;  /* 0x000000ff00347c82 */ /* 0x000fe20008000000 */
[----:B--2-4-:R-:W-:-:S07]  /*6bd0*/  IMAD.IADD R37, R0, 0x1, R37 ;  /* 0x0000000100257824 */ /* 0x014fce00078e0225 */
.L_x_145:
[C---:B------:R-:W-:Y:S02]  /*6be0*/  LEA R0, R94.reuse, UR47, 0x3 ;  /* 0x0000002f5e007c11 */ /* 0x040fe4000f8e18ff */
[----:B------:R-:W-:Y:S02]  /*6bf0*/  SHF.L.U32 R3, R97, 0x1f, RZ ;  /* 0x0000001f61037819 */ /* 0x000fe400000006ff */
[----:B------:R-:W-:Y:S02]  /*6c00*/  LEA R5, R94, UR47, 0x4 ;  /* 0x0000002f5e057c11 */ /* 0x000fe4000f8e20ff */
[----:B------:R-:W2:Y:S02]  /*6c10*/  SYNCS.PHASECHK.TRANS64.TRYWAIT P0, [R0+URZ+0x140], R3 ;  /* 0x00014003000075a7 */ /* 0x000ea400080011ff */
[----:B-12---:R-:W-:Y:S05]  /*6c20*/  @!P0 BRA `(.L_x_115) ;  /* 0x00000038002c8947 */ /* 0x006fea0003800000 */
.L_x_210:
[----:B------:R-:W-:Y:S01]  /*6c30*/  R2UR UR7, R102 ;  /* 0x00000000660772ca */ /* 0x000fe200000e0000 */
[----:B------:R-:W4:Y:S01]  /*6c40*/  LDS.128 R4, [R5+0x1b0] ;  /* 0x0001b00005047984 */ /* 0x000f220000000c00 */
[----:B--2---:R-:W-:Y:S01]  /*6c50*/  VIADD R0, R0, 0x150 ;  /* 0x0000015000007836 */ /* 0x004fe20000000000 */
[----:B------:R-:W-:Y:S04]  /*6c60*/  UISETP.GE.AND UP0, UPT, UR40, 0x1, UPT ;  /* 0x000000012800788c */ /* 0x000fe8000bf06270 */
[----:B------:R-:W-:Y:S01]  /*6c70*/  PRMT R0, RZ, 0x654, R0 ;  /* 0x00000654ff007816 */ /* 0x000fe20000000000 */
[----:B------:R-:W-:Y:S01]  /*6c80*/  @!PT LDS RZ, [RZ] ;  /* 0x00000000fffff984 */ /* 0x000fe20000000800 */
[----:B------:R-:W-:Y:S01]  /*6c90*/  @!PT LDS RZ, [RZ] ;  /* 0x00000000fffff984 */ /* 0x000fe20000000800 */
[----:B------:R-:W-:Y:S01]  /*6ca0*/  @!PT LDS RZ, [RZ] ;  /* 0x00000000fffff984 */ /* 0x000fe20000000800 */
[----:B------:R-:W-:Y:S01]  /*6cb0*/  @!PT LDS RZ, [RZ] ;  /* 0x00000000fffff984 */ /* 0x000fe20000000800 */
[----:B------:R2:W-:Y:S06]  /*6cc0*/  MEMBAR.ALL.CTA ;  /* 0x0000000000007992 */ /* 0x0005ec0000008000 */
[----:B--2---:R-:W2:Y:S02]  /*6cd0*/  FENCE.VIEW.ASYNC.S ;  /* 0x00000000000073c6 */ /* 0x004ea40000000000 */
[----:B--2---:R2:W-:Y:S01]  /*6ce0*/  SYNCS.ARRIVE.TRANS64.RED.A1T0 RZ, [R0+URZ], RZ ;  /* 0x000000ff00ff79a7 */ /* 0x0045e200081004ff */
[----:B----4-:R-:W-:Y:S11]  /*6cf0*/  LOP3.LUT P0, RZ, R6, 0x1, RZ, 0xc0, !PT ;  /* 0x0000000106ff7812 */ /* 0x010ff6000780c0ff */
[----:B------:R-:W-:Y:S02]  /*6d00*/  @!UPT UIADD3 URZ, UPT, UPT, URZ, URZ, URZ ;  /* 0x000000fffffff290 */ /* 0x000fe4000fffe0ff */
[----:B------:R-:W-:Y:S01]  /*6d10*/  VOTEU.ANY UP1, P0 ;  /* 0x0000000000ff7886 */ /* 0x000fe20000020100 */
[----:B------:R-:W-:Y:S01]  /*6d20*/  PLOP3.LUT P0, PT, PT, PT, UP1, 0x80, 0x8 ;  /* 0x000000000008781c */ /* 0x000fe20003f0f018 */
[----:B------:R-:W-:Y:S06]  /*6d30*/  UP2UR UR4, UPR, URZ, 0x2 ;  /* 0x00000002ff047883 */ /* 0x000fec0008000000 */
[----:B------:R-:W-:Y:S06]  /*6d40*/  IMAD.U32 R108, RZ, RZ, UR4 ;  /* 0x00000004ff6c7e24 */ /* 0x000fec000f8e00ff */
[----:B------:R-:W-:Y:S02]  /*6d50*/  @P0 SHF.R.U32.HI R2, RZ, 0x10, R5 ;  /* 0x00000010ff020819 */ /* 0x000fe40000011605 */
[----:B------:R-:W-:Y:S02]  /*6d60*/  @P0 MOV R3, R4 ;  /* 0x0000000400030202 */ /* 0x000fe40000000f00 */
[----:B------:R-:W-:Y:S02]  /*6d70*/  @P0 R2UR UR4, R2 ;  /* 0x00000000020402ca */ /* 0x000fe400000e0000 */
[----:B------:R-:W-:Y:S02]  /*6d80*/  @P0 LOP3.LUT R4, R5, 0xffff, RZ, 0xc0, !PT ;  /* 0x0000ffff05040812 */ /* 0x000fe400078ec0ff */
[----:B------:R-:W-:Y:S02]  /*6d90*/  @P0 R2UR UR6, R3 ;  /* 0x00000000030602ca */ /* 0x000fe400000e0000 */
[----:B------:R-:W-:Y:S07]  /*6da0*/  @P0 R2UR UR5, R4 ;  /* 0x00000000040502ca */ /* 0x000fee00000e0000 */
[----:B------:R-:W-:Y:S02]  /*6db0*/  @UP1 UMOV UR7, UR4 ;  /* 0x0000000400071c82 */ /* 0x000fe40008000000 */
[----:B------:R-:W-:Y:S02]  /*6dc0*/  IMAD.U32 R102, RZ, RZ, UR7 ;  /* 0x00000007ff667e24 */ /* 0x000fe4000f8e00ff */
[----:B------:R-:W-:Y:S02]  /*6dd0*/  @UP1 UMOV UR38, UR6 ;  /* 0x0000000600261c82 */ /* 0x000fe40008000000 */
[----:B------:R-:W-:Y:S01]  /*6de0*/  @UP1 UMOV UR37, UR5 ;  /* 0x0000000500251c82 */ /* 0x000fe20008000000 */
[----:B--2---:R-:W-:Y:S05]  /*6df0*/  BRA.U !UP0, `(.L_x_116) ;  /* 0x0000000108cc7547 */ /* 0x004fea000b800000 */
[----:B------:R-:W2:Y:S01]  /*6e00*/  LDCU UR12, c[0x0][0xf20] ;  /* 0x0001e400ff0c77ac */ /* 0x000ea20008000800 */
[----:B-1----:R-:W-:Y:S02]  /*6e10*/  UIMAD.WIDE.U32 UR4, UR55, UR59, URZ ;  /* 0x0000003b370472a5 */ /* 0x002fe4000f8e00ff */
[----:B------:R-:W-:Y:S02]  /*6e20*/  UIMAD.WIDE.U32 UR6, UR61, UR56, URZ ;  /* 0x000000383d0672a5 */ /* 0x000fe4000f8e00ff */
[----:B------:R-:W-:Y:S02]  /*6e30*/  UISETP.NE.AND UP0, UPT, UR58, 0x1, UPT ;  /* 0x000000013a00788c */ /* 0x000fe4000bf05270 */
[----:B------:R-:W-:Y:S02]  /*6e40*/  UIMAD.WIDE.U32 UR8, UR37, UR59, URZ ;  /* 0x0000003b250872a5 */ /* 0x000fe4000f8e00ff */
[----:B------:R-:W-:Y:S02]  /*6e50*/  UIMAD.WIDE.U32 UR10, UR38, UR56, URZ ;  /* 0x00000038260a72a5 */ /* 0x000fe4000f8e00ff */
[----:B------:R-:W-:Y:S02]  /*6e60*/  UISETP.NE.AND UP1, UPT, UR41, 0x1, UPT ;  /* 0x000000012900788c */ /* 0x000fe4000bf25270 */
[----:B------:R-:W-:Y:S01]  /*6e70*/  UISETP.NE.AND UP2, UPT, UR40, 0x1, UPT ;  /* 0x000000012800788c */ /* 0x000fe2000bf45270 */
[----:B------:R-:W-:Y:S02]  /*6e80*/  UMOV UR4, UR5 ;  /* 0x0000000500047c82 */ /* 0x000fe40008000000 */
[----:B--2---:R-:W-:Y:S03]  /*6e90*/  USHF.R.U32.HI UR5, URZ, UR12, UR4 ;  /* 0x0000000cff057299 */ /* 0x004fe60008011604 */
[----:B------:R-:W-:Y:S02]  /*6ea0*/  UMOV UR4, UR7 ;  /* 0x0000000700047c82 */ /* 0x000fe40008000000 */
[----:B------:R-:W-:Y:S02]  /*6eb0*/  USHF.R.U32.HI UR7, URZ, UR57, UR4 ;  /* 0x00000039ff077299 */ /* 0x000fe40008011604 */
[----:B------:R-:W-:Y:S02]  /*6ec0*/  USEL UR4, UR55, UR5, !UP0 ;  /* 0x0000000537047287 */ /* 0x000fe4000c000000 */
[----:B------:R-:W-:Y:S01]  /*6ed0*/  USEL UR7, UR61, UR7, !UP1 ;  /* 0x000000073d077287 */ /* 0x000fe2000c800000 */
[----:B------:R-:W-:Y:S01]  /*6ee0*/  UMOV UR5, UR9 ;  /* 0x0000000900057c82 */ /* 0x000fe20008000000 */
[----:B------:R-:W-:Y:S02]  /*6ef0*/  UIMAD.WIDE.U32 UR8, UR4, UR42, URZ ;  /* 0x0000002a040872a5 */ /* 0x000fe4000f8e00ff */
[----:B------:R-:W-:Y:S03]  /*6f00*/  USHF.R.U32.HI UR6, URZ, UR12, UR5 ;  /* 0x0000000cff067299 */ /* 0x000fe60008011605 */
[----:B------:R-:W-:Y:S01]  /*6f10*/  UMOV UR5, UR11 ;  /* 0x0000000b00057c82 */ /* 0x000fe20008000000 */
[----:B------:R-:W-:Y:S02]  /*6f20*/  UIMAD.WIDE.U32 UR10, UR7, UR42, URZ ;  /* 0x0000002a070a72a5 */ /* 0x000fe4000f8e00ff */
[----:B------:R-:W-:Y:S02]  /*6f30*/  USHF.R.U32.HI UR12, URZ, UR57, UR5 ;  /* 0x00000039ff0c7299 */ /* 0x000fe40008011605 */
[----:B------:R-:W-:Y:S01]  /*6f40*/  USEL UR6, UR37, UR6, !UP0 ;  /* 0x0000000625067287 */ /* 0x000fe2000c000000 */
[----:B------:R-:W-:Y:S02]  /*6f50*/  UMOV UR5, UR9 ;  /* 0x0000000900057c82 */ /* 0x000fe40008000000 */
[----:B------:R-:W-:Y:S01]  /*6f60*/  UMOV UR10, UR11 ;  /* 0x0000000b000a7c82 */ /* 0x000fe20008000000 */
[----:B------:R-:W-:Y:S02]  /*6f70*/  @UP2 USHF.R.U32.HI UR4, URZ, UR43, UR5 ;  /* 0x0000002bff042299 */ /* 0x000fe40008011605 */
[----:B------:R-:W-:Y:S02]  /*6f80*/  @UP2 USHF.R.U32.HI UR7, URZ, UR43, UR10 ;  /* 0x0000002bff072299 */ /* 0x000fe4000801160a */
[----:B------:R-:W-:Y:S02]  /*6f90*/  UIMAD UR4, UR40, UR4, URZ ;  /* 0x00000004280472a4 */ /* 0x000fe4000f8e02ff */
[----:B------:R-:W-:Y:S02]  /*6fa0*/  UIMAD.WIDE.U32 UR10, UR6, UR42, URZ ;  /* 0x0000002a060a72a5 */ /* 0x000fe4000f8e00ff */
[----:B------:R-:W-:Y:S02]  /*6fb0*/  USEL UR5, UR38, UR12, !UP1 ;  /* 0x0000000c26057287 */ /* 0x000fe4000c800000 */
[----:B------:R-:W-:Y:S02]  /*6fc0*/  UIMAD UR8, UR40, UR7, URZ ;  /* 0x00000007280872a4 */ /* 0x000fe4000f8e02ff */
[----:B------:R-:W-:Y:S03]  /*6fd0*/  UISETP.GE.AND UP0, UPT, UR6, UR4, UPT ;  /* 0x000000040600728c */ /* 0x000fe6000bf06270 */
[----:B------:R-:W-:Y:S01]  /*6fe0*/  UMOV UR4, UR11 ;  /* 0x0000000b00047c82 */ /* 0x000fe20008000000 */
[----:B------:R-:W-:Y:S02]  /*6ff0*/  UISETP.GE.OR UP0, UPT, UR5, UR8, UP0 ;  /* 0x000000080500728c */ /* 0x000fe40008706670 */
[----:B------:R-:W-:Y:S02]  /*7000*/  USHF.R.U32.HI UR4, URZ, UR43, UR4 ;  /* 0x0000002bff047299 */ /* 0x000fe40008011604 */
[----:B------:R-:W-:Y:S02]  /*7010*/  UIMAD.WIDE.U32 UR8, UR5, UR42, URZ ;  /* 0x0000002a050872a5 */ /* 0x000fe4000f8e00ff */
[----:B------:R-:W-:Y:S02]  /*7020*/  USEL UR11, UR6, UR4, !UP2 ;  /* 0x00000004060b7287 */ /* 0x000fe4000d000000 */
[----:B------:R-:W-:Y:S02]  /*7030*/  UIADD3 UR8, UPT, UPT, -UR5, URZ, URZ ;  /* 0x000000ff05087290 */ /* 0x000fe4000fffe1ff */
[----:B------:R-:W-:Y:S01]  /*7040*/  UIADD3 UR10, UPT, UPT, -UR11, URZ, URZ ;  /* 0x000000ff0b0a7290 */ /* 0x000fe2000fffe1ff */
[----:B------:R-:W-:Y:S01]  /*7050*/  @!UP0 UMOV UR4, UR9 ;  /* 0x0000000900048c82 */ /* 0x000fe20008000000 */
[----:B------:R-:W-:Y:S02]  /*7060*/  UIADD3 UR9, UPT, UPT, -UR6, URZ, URZ ;  /* 0x000000ff06097290 */ /* 0x000fe4000fffe1ff */
[----:B------:R-:W-:Y:S02]  /*7070*/  @!UP0 USHF.R.U32.HI UR4, URZ, UR43, UR4 ;  /* 0x0000002bff048299 */ /* 0x000fe40008011604 */
[----:B------:R-:W-:Y:S02]  /*7080*/  UIMAD UR10, UR40, UR10, UR6 ;  /* 0x0000000a280a72a4 */ /* 0x000fe4000f8e0206 */
[----:B------:R-:W-:Y:S04]  /*7090*/  @!UP0 USEL UR4, UR5, UR4, !UP2 ;  /* 0x0000000405048287 */ /* 0x000fe8000d000000 */
[----:B------:R-:W-:Y:S02]  /*70a0*/  @!UP0 UIMAD UR10, UR7, UR10, UR4 ;  /* 0x0000000a070a82a4 */ /* 0x000fe4000f8e0204 */
[----:B------:R-:W-:Y:S02]  /*70b0*/  @!UP0 UIADD3 UR11, UPT, UPT, UR11, -UR4, URZ ;  /* 0x800000040b0b8290 */ /* 0x000fe4000fffe0ff */
[----:B------:R-:W-:Y:S02]  /*70c0*/  UIMAD UR7, UR41, UR8, UR38 ;  /* 0x00000008290772a4 */ /* 0x000fe4000f8e0226 */
[----:B------:R-:W-:Y:S02]  /*70d0*/  @!UP0 UIMAD UR6, UR11, UR40, UR5 ;  /* 0x000000280b0682a4 */ /* 0x000fe4000f8e0205 */
[----:B------:R-:W-:Y:S01]  /*70e0*/  UIMAD UR4, UR58, UR9, UR37 ;  /* 0x000000093a0472a4 */ /* 0x000fe2000f8e0225 */
[----:B------:R-:W-:Y:S02]  /*70f0*/  @!UP0 UMOV UR5, UR10 ;  /* 0x0000000a00058c82 */ /* 0x000fe40008000000 */
[----:B------:R-:W-:Y:S02]  /*7100*/  UIMAD UR38, UR5, UR41, UR7 ;  /* 0x00000029052672a4 */ /* 0x000fe4000f8e0207 */
[----:B------:R-:W-:Y:S11]  /*7110*/  UIMAD UR37, UR6, UR58, UR4 ;  /* 0x0000003a062572a4 */ /* 0x000ff6000f8e0204 */
[----:B------:R-:W-:Y:S01]  /*7120*/  @!UPT UIADD3 URZ, UPT, UPT, URZ, URZ, URZ ;  /* 0x000000fffffff290 */ /* 0x000fe2000fffe0ff */
.L_x_116:
[----:B-1----:R-:W-:Y:S01]  /*7130*/  UISETP.NE.AND UP0, UPT, UR39, 0x1, UPT ;  /* 0x000000012700788c */ /* 0x002fe2000bf05270 */
[----:B------:R-:W-:Y:S01]  /*7140*/  R2UR UR11, R103 ;  /* 0x00000000670b72ca */ /* 0x000fe200000e0000 */
[----:B------:R-:W-:Y:S01]  /*7150*/  USHF.L.U32 UR50, UR26, 0x7, URZ ;  /* 0x000000071a327899 */ /* 0x000fe200080006ff */
[----:B------:R-:W-:Y:S01]  /*7160*/  IADD3 R94, PT, PT, R94, 0x1, RZ ;  /* 0x000000015e5e7810 */ /* 0x000fe20007ffe0ff */
[----:B------:R-:W-:Y:S07]  /*7170*/  USHF.L.U32 UR49, UR25, 0x6, URZ ;  /* 0x0000000619317899 */ /* 0x000fee00080006ff */
[----:B------:R-:W1:Y:S01]  /*7180*/  @!UP0 LDCU.128 UR12, c[0x0][0xf10] ;  /* 0x0001e200ff0c87ac */ /* 0x000e620008000c00 */
[----:B------:R-:W2:Y:S01]  /*7190*/  @!UP0 LDCU UR5, c[0x0][0xf0c] ;  /* 0x0001e180ff0587ac */ /* 0x000ea20008000800 */
[----:B------:R-:W4:Y:S01]  /*71a0*/  @!UP0 LDCU UR10, c[0x0][0xf20] ;  /* 0x0001e400ff0a87ac */ /* 0x000f220008000800 */
[----:B-1----:R-:W-:Y:S02]  /*71b0*/  UIMAD.WIDE.U32 UR8, UR38, UR12, URZ ;  /* 0x0000000c260872a5 */ /* 0x002fe4000f8e00ff */
[----:B------:R-:W-:Y:S02]  /*71c0*/  UIMAD.WIDE.U32 UR6, UR37, UR15, URZ ;  /* 0x0000000f250672a5 */ /* 0x000fe4000f8e00ff */
[----:B------:R-:W-:Y:S03]  /*71d0*/  @!UP0 UISETP.NE.AND UP1, UPT, UR14, 0x1, UPT ;  /* 0x000000010e00888c */ /* 0x000fe6000bf25270 */
[----:B------:R-:W-:Y:S01]  /*71e0*/  @!UP0 UMOV UR4, UR9 ;  /* 0x0000000900048c82 */ /* 0x000fe20008000000 */
[----:B--2---:R-:W-:Y:S02]  /*71f0*/  @!UP0 UISETP.NE.AND UP2, UPT, UR5, 0x1, UPT ;  /* 0x000000010500888c */ /* 0x004fe4000bf45270 */
[----:B------:R-:W-:Y:S01]  /*7200*/  @!UP0 USHF.R.U32.HI UR4, URZ, UR13, UR4 ;  /* 0x0000000dff048299 */ /* 0x000fe20008011604 */
[----:B------:R-:W-:Y:S02]  /*7210*/  @!UP0 UMOV UR6, UR7 ;  /* 0x0000000700068c82 */ /* 0x000fe40008000000 */
[----:B----4-:R-:W-:Y:S02]  /*7220*/  @!UP0 USHF.R.U32.HI UR6, URZ, UR10, UR6 ;  /* 0x0000000aff068299 */ /* 0x010fe40008011606 */
[----:B------:R-:W-:Y:S02]  /*7230*/  @!UP0 USEL UR7, UR38, UR4, !UP2 ;  /* 0x0000000426078287 */ /* 0x000fe4000d000000 */
[----:B------:R-:W-:Y:S04]  /*7240*/  @!UP0 USEL UR6, UR37, UR6, !UP1 ;  /* 0x0000000625068287 */ /* 0x000fe8000c800000 */
[----:B------:R-:W-:Y:S02]  /*7250*/  @!UP0 UIADD3 UR4, UPT, UPT, -UR7, UR6, URZ ;  /* 0x0000000607048290 */ /* 0x000fe4000fffe1ff */
[----:B------:R-:W-:Y:S02]  /*7260*/  @!UP0 UIADD3 UR6, UPT, UPT, UR7, -UR6, URZ ;  /* 0x8000000607068290 */ /* 0x000fe4000fffe0ff */
[----:B------:R-:W-:Y:S02]  /*7270*/  @!UP0 UIMAD UR38, UR4, UR5, UR38 ;  /* 0x00000005042682a4 */ /* 0x000fe4000f8e0226 */
[----:B------:R-:W-:Y:S02]  /*7280*/  @!UP0 UIMAD UR37, UR6, UR14, UR37 ;  /* 0x0000000e062582a4 */ /* 0x000fe4000f8e0225 */
[----:B------:R-:W-:Y:S09]  /*7290*/  ULOP3.LUT UP0, URZ, UR11, 0x1b0, URZ, 0xc0, !UPT ;  /* 0x000001b00bff7892 */ /* 0x000ff2000f80c0ff */
[----:B------:R-:W-:Y:S05]  /*72a0*/  BRA.U !UP0, `(.L_x_117) ;  /* 0x00000001087c7547 */ /* 0x000fea000b800000 */
[----:B------:R-:W1:Y:S01]  /*72b0*/  LDCU.64 UR8, c[0x4][0x80] ;  /* 0x01001000ff0877ac */ /* 0x000e620008000a00 */
[----:B------:R-:W-:Y:S01]  /*72c0*/  MOV R2, 0x0 ;  /* 0x0000000000027802 */ /* 0x000fe20000000f00 */
[----:B------:R-:W-:Y:S02]  /*72d0*/  HFMA2 R12, -RZ, RZ, 0, 5.9604644775390625e-08 ;  /* 0x00000001ff0c7431 */ /* 0x000fe400000001ff */
[----:B------:R-:W-:Y:S01]  /*72e0*/  IMAD.MOV.U32 R8, RZ, RZ, 0x70 ;  /* 0x00000070ff087424 */ /* 0x000fe200078e00ff */
[----:B------:R2:W4:Y:S01]  /*72f0*/  LDC.64 R14, c[0x4][R2] ;  /* 0x01000000020e7b82 */ /* 0x0005220000000a00 */
[----:B------:R-:W3:Y:S01]  /*7300*/  LDCU.64 UR6, c[0x4][0x88] ;  /* 0x01001100ff0677ac */ /* 0x000ee20008000a00 */
[----:B------:R-:W-:Y:S01]  /*7310*/  IMAD.MOV.U32 R13, RZ, RZ, RZ ;  /* 0x000000ffff0d7224 */ /* 0x000fe200078e00ff */
[----:B------:R-:W2:Y:S01]  /*7320*/  LDCU.64 UR4, c[0x4][0x8] ;  /* 0x01000100ff0477ac */ /* 0x000ea20008000a00 */
[----:B-1----:R-:W-:Y:S01]  /*7330*/  MOV R5, UR9 ;  /* 0x0000000900057c02 */ /* 0x002fe20008000f00 */
[----:B------:R-:W-:Y:S01]  /*7340*/  IMAD.U32 R4, RZ, RZ, UR8 ;  /* 0x00000008ff047e24 */ /* 0x000fe2000f8e00ff */
[----:B---3--:R-:W-:Y:S01]  /*7350*/  MOV R7, UR7 ;  /* 0x0000000700077c02 */ /* 0x008fe20008000f00 */
[----:B------:R-:W-:Y:S01]  /*7360*/  IMAD.U32 R6, RZ, RZ, UR6 ;  /* 0x00000006ff067e24 */ /* 0x000fe2000f8e00ff */
[----:B--2---:R-:W-:Y:S01]  /*7370*/  MOV R11, UR5 ;  /* 0x00000005000b7c02 */ /* 0x004fe20008000f00 */
[----:B------:R-:W-:Y:S02]  /*7380*/  IMAD.U32 R10, RZ, RZ, UR4 ;  /* 0x00000004ff0a7e24 */ /* 0x000fe4000f8e00ff */
[----:B------:R-:W-:Y:S07]  /*7390*/  LEPC R20, `(.L_x_118) ;  /* 0x000000001014794e */ /* 0x000fee0000000000 */
[----:B----45:R-:W-:Y:S05]  /*73a0*/  CALL.ABS.NOINC R14 ;  /* 0x000000000e007343 */ /* 0x030fea0003c00000 */
.L_x_118:
[----:B------:R-:W1:Y:S01]  /*73b0*/  LDCU.64 UR8, c[0x4][0x80] ;  /* 0x01001000ff0877ac */ /* 0x000e620008000a00 */
[----:B------:R-:W2:Y:S01]  /*73c0*/  LDC.64 R2, c[0x4][R2] ;  /* 0x0100000002027b82 */ /* 0x000ea20000000a00 */
[----:B------:R-:W-:Y:S02]  /*73d0*/  HFMA2 R12, -RZ, RZ, 0, 5.9604644775390625e-08 ;  /* 0x00000001ff0c7431 */ /* 0x000fe400000001ff */
[----:B------:R-:W-:Y:S02]  /*73e0*/  IMAD.MOV.U32 R8, RZ, RZ, 0x70 ;  /* 0x00000070ff087424 */ /* 0x000fe400078e00ff */
[----:B------:R-:W-:Y:S01]  /*73f0*/  IMAD.MOV.U32 R13, RZ, RZ, RZ ;  /* 0x000000ffff0d7224 */ /* 0x000fe200078e00ff */
[----:B------:R-:W3:Y:S01]  /*7400*/  LDCU.64 UR6, c[0x4][0x88] ;  /* 0x01001100ff0677ac */ /* 0x000ee20008000a00 */
[----:B------:R-:W4:Y:S01]  /*7410*/  LDCU.64 UR4, c[0x4][0x8] ;  /* 0x01000100ff0477ac */ /* 0x000f220008000a00 */
[----:B-1----:R-:W-:Y:S02]  /*7420*/  MOV R4, UR8 ;  /* 0x0000000800047c02 */ /* 0x002fe40008000f00 */
[----:B------:R-:W-:Y:S02]  /*7430*/  MOV R5, UR9 ;  /* 0x0000000900057c02 */ /* 0x000fe40008000f00 */
[----:B---3--:R-:W-:Y:S01]  /*7440*/  MOV R7, UR7 ;  /* 0x0000000700077c02 */ /* 0x008fe20008000f00 */
[----:B------:R-:W-:Y:S01]  /*7450*/  IMAD.U32 R6, RZ, RZ, UR6 ;  /* 0x00000006ff067e24 */ /* 0x000fe2000f8e00ff */
[----:B----4-:R-:W-:Y:S01]  /*7460*/  MOV R11, UR5 ;  /* 0x00000005000b7c02 */ /* 0x010fe20008000f00 */
[----:B------:R-:W-:Y:S02]  /*7470*/  IMAD.U32 R10, RZ, RZ, UR4 ;  /* 0x00000004ff0a7e24 */ /* 0x000fe4000f8e00ff */
[----:B------:R-:W-:Y:S07]  /*7480*/  LEPC R20, `(.L_x_117) ;  /* 0x000000001014794e */ /* 0x000fee0000000000 */
[----:B--2---:R-:W-:Y:S05]  /*7490*/  CALL.ABS.NOINC R2 ;  /* 0x0000000002007343 */ /* 0x004fea0003c00000 */
.L_x_117:
[----:B------:R-:W-:Y:S02]  /*74a0*/  ISETP.NE.U32.AND P0, PT, RZ, UR62, PT ;  /* 0x0000003eff007c0c */ /* 0x000fe4000bf05070 */
[C---:B------:R-:W-:Y:S02]  /*74b0*/  ISETP.NE.U32.AND P1, PT, R82.reuse, RZ, PT ;  /* 0x000000ff5200720c */ /* 0x040fe40003f25070 */
[----:B------:R-:W-:Y:S02]  /*74c0*/  ISETP.NE.U32.AND P4, PT, R82, RZ, PT ;  /* 0x000000ff5200720c */ /* 0x000fe40003f85070 */
[----:B------:R-:W-:Y:S02]  /*74d0*/  ISETP.NE.AND.EX P0, PT, RZ, UR63, PT, P0 ;  /* 0x0000003fff007c0c */ /* 0x000fe4000bf05300 */
[C---:B------:R-:W-:Y:S02]  /*74e0*/  ISETP.NE.AND.EX P1, PT, R83.reuse, RZ, PT, P1 ;  /* 0x000000ff5300720c */ /* 0x040fe40003f25310 */
[----:B------:R-:W-:Y:S02]  /*74f0*/  ISETP.NE.AND.EX P4, PT, R83, RZ, P0, P4 ;  /* 0x000000ff5300720c */ /* 0x000fe40000785340 */
[----:B---3--:R-:W-:Y:S02]  /*7500*/  ISETP.NE.U32.AND P5, PT, R78, RZ, PT ;  /* 0x000000ff4e00720c */ /* 0x008fe40003fa5070 */
[----:B------:R-:W-:Y:S02]  /*7510*/  ISETP.NE.U32.AND P3, PT, RZ, UR62, PT ;  /* 0x0000003eff007c0c */ /* 0x000fe4000bf65070 */
[----:B------:R-:W-:Y:S02]  /*7520*/  PLOP3.LUT P2, PT, PT, PT, PT, 0x8, 0x80 ;  /* 0x000000000080781c */ /* 0x000fe40003f4e170 */
[----:B------:R-:W-:Y:S02]  /*7530*/  ISETP.NE.AND.EX P5, PT, R79, RZ, PT, P5 ;  /* 0x000000ff4f00720c */ /* 0x000fe40003fa5350 */
[----:B------:R-:W-:Y:S03]  /*7540*/  ISETP.NE.AND.EX P3, PT, RZ, UR63, PT, P3 ;  /* 0x0000003fff007c0c */ /* 0x000fe6000bf65330 */
[----:B------:R-:W-:Y:S01]  /*7550*/  @!P4 PLOP3.LUT P2, PT, P1, PT, PT, 0x80, 0x8 ;  /* 0x000000000008c81c */ /* 0x000fe20000f4f070 */
[----:B------:R-:W-:Y:S01]  /*7560*/  @!UPT UIADD3 URZ, UPT, UPT, URZ, URZ, URZ ;  /* 0x000000fffffff290 */ /* 0x000fe2000fffe0ff */
[----:B------:R-:W-:Y:S11]  /*7570*/  @!P1 BRA `(.L_x_119) ;  /* 0x0000000000309947 */ /* 0x000ff60003800000 */
[----:B------:R-:W-:Y:S01]  /*7580*/  ISETP.NE.U32.AND P0, PT, R80, RZ, PT ;  /* 0x000000ff5000720c */ /* 0x000fe20003f05070 */
[----:B------:R-:W1:Y:S01]  /*7590*/  LDCU.64 UR4, c[0x0][0x358] ;  /* 0x00006b00ff0477ac */ /* 0x000e620008000a00 */
[----:B------:R-:W-:Y:S02]  /*75a0*/  IMAD.MOV.U32 R88, RZ, RZ, 0x1 ;  /* 0x00000001ff587424 */ /* 0x000fe400078e00ff */
[----:B------:R-:W-:Y:S11]  /*75b0*/  ISETP.NE.AND.EX P0, PT, R81, RZ, PT, P0 ;  /* 0x000000ff5100720c */ /* 0x000ff60003f05300 */
[----:B------:R-:W-:Y:S02]  /*75c0*/  @!UPT UIADD3 URZ, UPT, UPT, URZ, URZ, URZ ;  /* 0x000000fffffff290 */ /* 0x000fe4000fffe0ff */
[----:B------:R-:W2:Y:S01]  /*75d0*/  @P0 LDC.64 R2, c[0x0][0xc88] ;  /* 0x00032200ff020b82 */ /* 0x000ea20000000a00 */
[----:B------:R-:W-:Y:S04]  /*75e0*/  @P0 IMAD R0, R82, UR36, RZ ;  /* 0x0000002452000c24 */ /* 0x000fe8000f8e02ff */
[----:B--2---:R-:W-:Y:S04]  /*75f0*/  @P0 IMAD.WIDE R2, R0, 0x4, R2 ;  /* 0x0000000400020825 */ /* 0x004fe800078e0202 */
[----:B------:R-:W-:Y:S01]  /*7600*/  HFMA2 R0, -RZ, RZ, 0, 5.9604644775390625e-08 ;  /* 0x00000001ff007431 */ /* 0x000fe200000001ff */
[----:B-1---5:R1:W5:Y:S04]  /*7610*/  @P0 LDG.E R41, desc[UR4][R2.64] ;  /* 0x0000000402290981 */ /* 0x022368000c1e1900 */
[----:B------:R-:W-:Y:S01]  /*7620*/  @!P0 PRMT R88, R0, 0x7610, R88 ;  /* 0x0000761000588816 */ /* 0x000fe20000000058 */
[----:B-1----:R-:W2:Y:S06]  /*7630*/  @!P0 LDC R41, c[0x0][0xc80] ;  /* 0x00032000ff298b82 */ /* 0x002eac0000000800 */
.L_x_119:
[----:B------:R-:W-:Y:S05]  /*7640*/  @!P5 BRA `(.L_x_120) ;  /* 0x000000000024d947 */ /* 0x000fea0003800000 */
[----:B------:R-:W-:Y:S01]  /*7650*/  ISETP.NE.U32.AND P0, PT, R76, RZ, PT ;  /* 0x000000ff4c00720c */ /* 0x000fe20003f05070 */
[----:B------:R-:W1:Y:S03]  /*7660*/  LDCU.64 UR4, c[0x0][0x358] ;  /* 0x00006b00ff0477ac */ /* 0x000e660008000a00 */
[----:B------:R-:W-:Y:S11]  /*7670*/  ISETP.NE.AND.EX P0, PT, R77, RZ, PT, P0 ;  /* 0x000000ff4d00720c */ /* 0x000ff60003f05300 */
[----:B------:R-:W-:Y:S02]  /*7680*/  @!UPT UIADD3 URZ, UPT, UPT, URZ, URZ, URZ ;  /* 0x000000fffffff290 */ /* 0x000fe4000fffe0ff */
[----:B------:R-:W3:Y:S01]  /*7690*/  @P0 LDC.64 R2, c[0x0][0xca8] ;  /* 0x00032a00ff020b82 */ /* 0x000ee20000000a00 */
[----:B------:R-:W-:Y:S04]  /*76a0*/  @P0 IMAD R0, R78, UR36, RZ ;  /* 0x000000244e000c24 */ /* 0x000fe8000f8e02ff */
[----:B---3--:R-:W-:Y:S05]  /*76b0*/  @P0 IMAD.WIDE R2, R0, 0x4, R2 ;  /* 0x0000000400020825 */ /* 0x008fea00078e0202 */
[----:B-1---5:R1:W5:Y:S02]  /*76c0*/  @P0 LDG.E R38, desc[UR4][R2.64] ;  /* 0x0000000402260981 */ /* 0x022364000c1e1900 */
[----:B-1----:R-:W3:Y:S02]  /*76d0*/  @!P0 LDC R38, c[0x0][0xca0] ;  /* 0x00032800ff268b82 */ /* 0x002ee40000000800 */
.L_x_120:
[----:B--2--5:R-:W-:Y:S01]  /*76e0*/  FSETP.NEU.AND P0, PT, R41, RZ, PT ;  /* 0x000000ff2900720b */ /* 0x024fe20003f0d000 */
[----:B------:R-:W-:Y:S01]  /*76f0*/  ULOP3.LUT UR4, UR54, 0x1, URZ, 0x3c, !UPT ;  /* 0x0000000136047892 */ /* 0x000fe2000f8e3cff */
[----:B------:R-:W-:Y:S01]  /*7700*/  SEL R5, RZ, 0xffffffff, P3 ;  /* 0xffffffffff057807 */ /* 0x000fe20001800000 */
[----:B------:R-:W-:Y:S01]  /*7710*/  IMAD.U32 R111, RZ, RZ, UR46 ;  /* 0x0000002eff6f7e24 */ /* 0x000fe2000f8e00ff */
[----:B------:R-:W-:Y:S01]  /*7720*/  @!P4 LOP3.LUT P3, RZ, R88, 0xff, RZ, 0xc0, !PT ;  /* 0x000000ff58ffc812 */ /* 0x000fe2000786c0ff */
[----:B------:R-:W-:Y:S01]  /*7730*/  IMAD.SHL.U32 R85, R96, 0x10, RZ ;  /* 0x0000001060557824 */ /* 0x000fe200078e00ff */
[----:B------:R-:W-:Y:S01]  /*7740*/  @!P4 SEL R2, RZ, 0xffffffff, P0 ;  /* 0xffffffffff02c807 */ /* 0x000fe20000000000 */
[----:B------:R-:W-:Y:S01]  /*7750*/  IMAD.U32 R112, RZ, RZ, UR4 ;  /* 0x00000004ff707e24 */ /* 0x000fe2000f8e00ff */
[----:B------:R-:W-:Y:S01]  /*7760*/  LEA R92, R36, UR47, 0x3 ;  /* 0x0000002f245c7c11 */ /* 0x000fe2000f8e18ff */
[----:B------:R-:W-:Y:S01]  /*7770*/  IMAD.SHL.U32 R111, R111, 0x2000, RZ ;  /* 0x000020006f6f7824 */ /* 0x000fe200078e00ff */
[----:B------:R-:W-:Y:S01]  /*7780*/  @P2 SEL R2, R5, R2, !P3 ;  /* 0x0000000205022207 */ /* 0x000fe20005800000 */
[----:B------:R-:W-:Y:S01]  /*7790*/  IMAD.SHL.U32 R84, R95, 0x10, RZ ;  /* 0x000000105f547824 */ /* 0x000fe200078e00ff */
[----:B------:R-:W-:Y:S01]  /*77a0*/  SHF.L.U32 R3, R98, 0x1f, RZ ;  /* 0x0000001f62037819 */ /* 0x000fe200000006ff */
[----:B------:R-:W-:Y:S01]  /*77b0*/  IMAD.IADD R87, R100, 0x1, R111 ;  /* 0x0000000164577824 */ /* 0x000fe200078e026f */
[----:B------:R-:W-:Y:S01]  /*77c0*/  @!P4 LOP3.LUT R2, R2, 0x1, RZ, 0xc0, !PT ;  /* 0x000000010202c812 */ /* 0x000fe200078ec0ff */
[----:B------:R-:W-:Y:S01]  /*77d0*/  BSSY B1, `(.L_x_121) ;  /* 0x0000038000017945 */ /* 0x000fe20003800000 */
[----:B------:R-:W-:Y:S01]  /*77e0*/  IMAD.MOV.U32 R110, RZ, RZ, 0x1 ;  /* 0x00000001ff6e7424 */ /* 0x000fe200078e00ff */
[----:B------:R-:W-:Y:S02]  /*77f0*/  CS2R R74, SRZ ;  /* 0x00000000004a7805 */ /* 0x000fe4000001ff00 */
[----:B------:R-:W-:Y:S01]  /*7800*/  ISETP.NE.U32.OR P5, PT, R2, 0x1, P4 ;  /* 0x000000010200780c */ /* 0x000fe200027a5470 */
[----:B------:R-:W-:Y:S01]  /*7810*/  IMAD.U32 R2, RZ, RZ, UR46 ;  /* 0x0000002eff027e24 */ /* 0x000fe2000f8e00ff */
[----:B------:R-:W-:Y:S01]  /*7820*/  LOP3.LUT P4, R93, R88, 0xff, RZ, 0xc0, !PT ;  /* 0x000000ff585d7812 */ /* 0x000fe2000788c0ff */
[----:B------:R-:W-:Y:S01]  /*7830*/  IMAD.IADD R86, R87, 0x1, R85 ;  /* 0x0000000157567824 */ /* 0x000fe200078e0255 */
[----:B------:R-:W-:Y:S01]  /*7840*/  P2R R109, PR, RZ, 0x20 ;  /* 0x00000020ff6d7803 */ /* 0x000fe20000000000 */
[----:B------:R-:W-:Y:S01]  /*7850*/  IMAD R39, R36, 0x40, R37 ;  /* 0x0000004024277824 */ /* 0x000fe200078e0225 */
[----:B------:R-:W-:Y:S01]  /*7860*/  LEA R0, R2, UR47, 0x3 ;  /* 0x0000002f02007c11 */ /* 0x000fe2000f8e18ff */
[----:B------:R-:W-:Y:S01]  /*7870*/  IMAD.U32 R113, RZ, RZ, UR46 ;  /* 0x0000002eff717e24 */ /* 0x000fe2000f8e00ff */
[----:B------:R-:W-:Y:S02]  /*7880*/  SEL R2, RZ, 0xffffffff, P0 ;  /* 0xffffffffff027807 */ /* 0x000fe40000000000 */
[----:B------:R-:W-:Y:S02]  /*7890*/  CS2R R72, SRZ ;  /* 0x0000000000487805 */ /* 0x000fe4000001ff00 */
[----:B------:R-:W-:Y:S02]  /*78a0*/  CS2R R66, SRZ ;  /* 0x0000000000427805 */ /* 0x000fe4000001ff00 */
[----:B------:R-:W-:Y:S02]  /*78b0*/  CS2R R64, SRZ ;  /* 0x0000000000407805 */ /* 0x000fe4000001ff00 */
[----:B------:R-:W-:Y:S02]  /*78c0*/  @P1 SEL R2, R5, R2, !P4 ;  /* 0x0000000205021207 */ /* 0x000fe40006000000 */
[----:B------:R-:W-:Y:S02]  /*78d0*/  CS2R R58, SRZ ;  /* 0x00000000003a7805 */ /* 0x000fe4000001ff00 */
[----:B------:R-:W-:Y:S02]  /*78e0*/  @P5 SHF.L.U32 R7, R112, 0x1f, RZ ;  /* 0x0000001f70075819 */ /* 0x000fe400000006ff */
[----:B------:R-:W-:Y:S02]  /*78f0*/  CS2R R56, SRZ ;  /* 0x0000000000387805 */ /* 0x000fe4000001ff00 */
[----:B------:R-:W-:Y:S02]  /*7900*/  LOP3.LUT R2, R2, 0x1, RZ, 0xc0, !PT ;  /* 0x0000000102027812 */ /* 0x000fe400078ec0ff */
[----:B------:R-:W-:Y:S01]  /*7910*/  CS2R R50, SRZ ;  /* 0x0000000000327805 */ /* 0x000fe2000001ff00 */
[----:B------:R-:W1:Y:S01]  /*7920*/  @P5 SYNCS.PHASECHK.TRANS64.TRYWAIT P3, [R0+URZ+0x100], R7 ;  /* 0x00010007000055a7 */ /* 0x000e6200080611ff */
[----:B------:R-:W-:Y:S02]  /*7930*/  CS2R R48, SRZ ;  /* 0x0000000000307805 */ /* 0x000fe4000001ff00 */
[----:B------:R-:W-:Y:S01]  /*7940*/  ISETP.NE.U32.AND P0, PT, R2, 0x1, PT ;  /* 0x000000010200780c */ /* 0x000fe20003f05070 */
[----:B------:R-:W-:Y:S02]  /*7950*/  IMAD.IADD R47, R87, 0x1, R84 ;  /* 0x00000001572f7824 */ /* 0x000fe400078e0254 */
[----:B------:R-:W-:Y:S01]  /*7960*/  IMAD.IADD R46, R99, 0x1, R86 ;  /* 0x00000001632e7824 */ /* 0x000fe200078e0256 */
[----:B------:R-:W-:Y:S01]  /*7970*/  P2R R114, PR, RZ, 0x1 ;  /* 0x00000001ff727803 */ /* 0x000fe20000000000 */
[----:B------:R2:W4:Y:S01]  /*7980*/  SYNCS.PHASECHK.TRANS64.TRYWAIT P2, [R92+URZ+0x160], R3 ;  /* 0x000160035c0075a7 */ /* 0x00052200080411ff */
[----:B-1----:R-:W-:Y:S01]  /*7990*/  @P5 SEL R110, RZ, 0x1, !P3 ;  /* 0x00000001ff6e5807 */ /* 0x002fe20005800000 */
[----:B--2---:R-:W-:Y:S06]  /*79a0*/  @!P5 BRA `(.L_x_122) ;  /* 0x000000000068d947 */ /* 0x004fec0003800000 */
[----:B------:R-:W-:Y:S01]  /*79b0*/  ISETP.NE.AND P0, PT, R110, RZ, PT ;  /* 0x000000ff6e00720c */ /* 0x000fe20003f05270 */
[----:B------:R-:W-:Y:S01]  /*79c0*/  BSSY B0, `(.L_x_123) ;  /* 0x000000d000007945 */ /* 0x000fe20003800000 */
[----:B------:R-:W-:Y:S02]  /*79d0*/  CS2R R50, SRZ ;  /* 0x0000000000327805 */ /* 0x000fe4000001ff00 */
[----:B------:R-:W-:Y:S02]  /*79e0*/  CS2R R48, SRZ ;  /* 0x0000000000307805 */ /* 0x000fe4000001ff00 */
[----:B------:R-:W-:Y:S02]  /*79f0*/  CS2R R58, SRZ ;  /* 0x00000000003a7805 */ /* 0x000fe4000001ff00 */
[----:B------:R-:W-:Y:S02]  /*7a00*/  CS2R R56, SRZ ;  /* 0x0000000000387805 */ /* 0x000fe4000001ff00 */
[----:B------:R-:W-:Y:S02]  /*7a10*/  CS2R R66, SRZ ;  /* 0x0000000000427805 */ /* 0x000fe4000001ff00 */
[----:B------:R-:W-:Y:S02]  /*7a20*/  CS2R R64, SRZ ;  /* 0x0000000000407805 */ /* 0x000fe4000001ff00 */
[----:B------:R-:W-:Y:S02]  /*7a30*/  CS2R R74, SRZ ;  /* 0x00000000004a7805 */ /* 0x000fe4000001ff00 */
[----:B------:R-:W-:Y:S01]  /*7a40*/  CS2R R72, SRZ ;  /* 0x0000000000487805 */ /* 0x000fe2000001ff00 */
[----:B------:R-:W-:Y:S06]  /*7a50*/  @P0 BRA `(.L_x_124) ;  /* 0x00000000000c0947 */ /* 0x000fec0003800000 */
[----:B------:R-:W-:Y:S04]  /*7a60*/  SHF.L.U32 R5, R112, 0x1f, RZ ;  /* 0x0000001f70057819 */ /* 0x000fe800000006ff */
[----:B------:R-:W1:Y:S02]  /*7a70*/  SYNCS.PHASECHK.TRANS64.TRYWAIT P0, [R0+URZ+0x100], R5 ;  /* 0x00010005000075a7 */ /* 0x000e6400080011ff */
[----:B-1----:R-:W-:Y:S05]  /*7a80*/  @!P0 BRA `(.L_x_125) ;  /* 0x0000002800a88947 */ /* 0x002fea0003800000 */
.L_x_124:
[----:B------:R-:W-:Y:S05]  /*7a90*/  BSYNC B0 ;  /* 0x0000000000007941 */ /* 0x000fea0003800000 */
.L_x_123:
[----:B------:R-:W-:Y:S01]  /*7aa0*/  ISETP.NE.AND P0, PT, R114, RZ, PT ;  /* 0x000000ff7200720c */ /* 0x000fe20003f05270 */
[----:B------:R-:W-:Y:S04]  /*7ab0*/  UIADD3 UR4, UPT, UPT, UR46, 0x1, URZ ;  /* 0x000000012e047890 */ /* 0x000fe8000fffe0ff */
[----:B------:R-:W-:Y:S04]  /*7ac0*/  UISETP.NE.AND UP0, UPT, UR4, 0x3, UPT ;  /* 0x000000030400788c */ /* 0x000fe8000bf05270 */
[----:B------:R-:W-:Y:S02]  /*7ad0*/  USEL UR5, URZ, 0x1, UP0 ;  /* 0x00000001ff057887 */ /* 0x000fe40008000000 */
[----:B------:R-:W-:Y:S02]  /*7ae0*/  USEL UR4, UR4, URZ, UP0 ;  /* 0x000000ff04047287 */ /* 0x000fe40008000000 */
[----:B------:R2:W1:Y:S02]  /*7af0*/  @P0 LDS.128 R48, [R87] ;  /* 0x0000000057300984 */ /* 0x0004640000000c00 */
[----:B------:R-:W-:Y:S02]  /*7b00*/  LOP3.LUT R112, R112, UR5, RZ, 0x3c, !PT ;  /* 0x0000000570707c12 */ /* 0x000fe4000f8e3cff */
[----:B------:R2:W1:Y:S01]  /*7b10*/  @P0 LDS.128 R56, [R86+0x10] ;  /* 0x0000100056380984 */ /* 0x0004620000000c00 */
[----:B------:R-:W-:Y:S03]  /*7b20*/  IMAD.U32 R113, RZ, RZ, UR4 ;  /* 0x00000004ff717e24 */ /* 0x000fe6000f8e00ff */
[----:B------:R2:W1:Y:S04]  /*7b30*/  @P0 LDS.128 R64, [R47+0x20] ;  /* 0x000020002f400984 */ /* 0x0004680000000c00 */
[----:B------:R2:W1:Y:S02]  /*7b40*/  @P0 LDS.128 R72, [R46+0x10] ;  /* 0x000010002e480984 */ /* 0x0004640000000c00 */
.L_x_122:
[----:B------:R-:W-:Y:S05]  /*7b50*/  BSYNC B1 ;  /* 0x0000000000017941 */ /* 0x000fea0003800000 */
.L_x_121:
[----:B-1----:R-:W-:Y:S04]  /*7b60*/  SHF.R.U32.HI R0, RZ, 0x15, R39 ;  /* 0x00000015ff007819 */ /* 0x002fe80000011627 */
[----:B------:R-:W-:Y:S01]  /*7b70*/  LOP3.LUT P0, RZ, R0, 0x3, R89, 0x48, !PT ;  /* 0x0000000300ff7812 */ /* 0x000fe20007804859 */
[----:B------:R-:W-:Y:S01]  /*7b80*/  @!UPT UIADD3 URZ, UPT, UPT, URZ, URZ, URZ ;  /* 0x000000fffffff290 */ /* 0x000fe2000fffe0ff */
[----:B----4-:R-:W-:Y:S11]  /*7b90*/  @P2 BRA `(.L_x_126) ;  /* 0x0000000000082947 */ /* 0x010ff60003800000 */
[----:B------:R-:W1:Y:S02]  /*7ba0*/  SYNCS.PHASECHK.TRANS64.TRYWAIT P1, [R92+URZ+0x160], R3 ;  /* 0x000160035c0075a7 */ /* 0x000e6400080211ff */
[----:B-1----:R-:W-:Y:S05]  /*7bb0*/  @!P1 BRA `(.L_x_127) ;  /* 0x0000002800709947 */ /* 0x002fea0003800000 */
.L_x_126:
[----:B------:R-:W-:Y:S05]  /*7bc0*/  @!P0 BRA `(.L_x_128) ;  /* 0x0000000000408947 */ /* 0x000fea0003800000 */
[----:B------:R-:W4:Y:S01]  /*7bd0*/  LDCU.64 UR8, c[0x4][0x70] ;  /* 0x01000e00ff0877ac */ /* 0x000f220008000a00 */
[----:B-1----:R-:W-:Y:S01]  /*7be0*/  MOV R3, 0x0 ;  /* 0x0000000000037802 */ /* 0x002fe20000000f00 */
[----:B------:R-:W-:Y:S02]  /*7bf0*/  HFMA2 R12, -RZ, RZ, 0, 5.9604644775390625e-08 ;  /* 0x00000001ff0c7431 */ /* 0x000fe400000001ff */
[----:B------:R-:W-:Y:S02]  /*7c00*/  IMAD.MOV.U32 R8, RZ, RZ, 0x192 ;  /* 0x00000192ff087424 */ /* 0x000fe400078e00ff */
[----:B------:R-:W-:Y:S01]  /*7c10*/  IMAD.MOV.U32 R13, RZ, RZ, RZ ;  /* 0x000000ffff0d7224 */ /* 0x000fe200078e00ff */
[----:B------:R-:W1:Y:S01]  /*7c20*/  LDCU.64 UR6, c[0x4][0x78] ;  /* 0x01000f00ff0677ac */ /* 0x000e620008000a00 */
[----:B------:R-:W2:Y:S01]  /*7c30*/  LDC.64 R2, c[0x4][R3] ;  /* 0x0100000003027b82 */ /* 0x000ea20000000a00 */
[----:B------:R-:W5:Y:S01]  /*7c40*/  LDCU.64 UR4, c[0x4][0x10] ;  /* 0x01000200ff0477ac */ /* 0x000f620008000a00 */
[----:B----4-:R-:W-:Y:S01]  /*7c50*/  MOV R5, UR9 ;  /* 0x0000000900057c02 */ /* 0x010fe20008000f00 */
[----:B------:R-:W-:Y:S01]  /*7c60*/  IMAD.U32 R4, RZ, RZ, UR8 ;  /* 0x00000008ff047e24 */ /* 0x000fe2000f8e00ff */
[----:B-1----:R-:W-:Y:S01]  /*7c70*/  MOV R7, UR7 ;  /* 0x0000000700077c02 */ /* 0x002fe20008000f00 */
[----:B------:R-:W-:Y:S01]  /*7c80*/  IMAD.U32 R6, RZ, RZ, UR6 ;  /* 0x00000006ff067e24 */ /* 0x000fe2000f8e00ff */
[----:B-----5:R-:W-:Y:S01]  /*7c90*/  MOV R11, UR5 ;  /* 0x00000005000b7c02 */ /* 0x020fe20008000f00 */
[----:B------:R-:W-:Y:S02]  /*7ca0*/  IMAD.U32 R10, RZ, RZ, UR4 ;  /* 0x00000004ff0a7e24 */ /* 0x000fe4000f8e00ff */
[----:B------:R-:W-:Y:S07]  /*7cb0*/  LEPC R20, `(.L_x_128) ;  /* 0x000000001014794e */ /* 0x000fee0000000000 */
[----:B--23--:R-:W-:Y:S05]  /*7cc0*/  CALL.ABS.NOINC R2 ;  /* 0x0000000002007343 */ /* 0x00cfea0003c00000 */
.L_x_128:
[C---:B------:R-:W-:Y:S01]  /*7cd0*/  SHF.L.U32 R40, R48.reuse, 0x10, RZ ;  /* 0x0000001030287819 */ /* 0x040fe200000006ff */
[----:B------:R-:W-:Y:S05]  /*7ce0*/  WARPSYNC.ALL ;  /* 0x0000000000007948 */ /* 0x000fea0003800000 */
[----:B------:R-:W-:Y:S01]  /*7cf0*/  R2UR UR4, R39 ;  /* 0x00000000270472ca */ /* 0x000fe200000e0000 */
[----:B------:R-:W-:Y:S01]  /*7d00*/  BSSY.RECONVERGENT B0, `(.L_x_129) ;  /* 0x0000087000007945 */ /* 0x000fe20003800200 */
[----:B------:R-:W-:Y:S02]  /*7d10*/  LOP3.LUT R43, R48, 0xffff0000, RZ, 0xc0, !PT ;  /* 0xffff0000302b7812 */ /* 0x000fe400078ec0ff */
[----:B------:R-:W-:Y:S02]  /*7d20*/  SHF.L.U32 R42, R49, 0x10, RZ ;  /* 0x00000010312a7819 */ /* 0x000fe400000006ff */
[----:B------:R-:W-:Y:S02]  /*7d30*/  SHF.L.U32 R45, R51, 0x10, RZ ;  /* 0x00000010332d7819 */ /* 0x000fe400000006ff */
[----:B------:R-:W-:Y:S02]  /*7d40*/  LOP3.LUT R44, R75, 0xffff0000, RZ, 0xc0, !PT ;  /* 0xffff00004b2c7812 */ /* 0x000fe400078ec0ff */
[----:B------:R-:W-:Y:S03]  /*7d50*/  ISETP.NE.AND P0, PT, R101, RZ, PT ;  /* 0x000000ff6500720c */ /* 0x000fe60003f05270 */
[----:B------:R-:W3:Y:S02]  /*7d60*/  LDTM.x32 R4, tmem[UR4] ;  /* 0x00000004000479ee */ /* 0x000ee400082c0000 */
[C---:B---3--:R-:W-:Y:S01]  /*7d70*/  FMUL R0, R38.reuse, R4 ;  /* 0x0000000426007220 */ /* 0x048fe20000400000 */
[C---:B------:R-:W-:Y:S01]  /*7d80*/  FMUL R2, R38.reuse, R5 ;  /* 0x0000000526027220 */ /* 0x040fe20000400000 */
[C---:B-1----:R-:W-:Y:S01]  /*7d90*/  FMUL R3, R38.reuse, R6 ;  /* 0x0000000626037220 */ /* 0x042fe20000400000 */
[----:B------:R-:W-:Y:S01]  /*7da0*/  FMUL R7, R38, R7 ;  /* 0x0000000726077220 */ /* 0x000fe20000400000 */
[----:B------:R-:W-:Y:S01]  /*7db0*/  FFMA R0, R41, R40, R0 ;  /* 0x0000002829007223 */ /* 0x000fe20000000000 */
[----:B------:R-:W-:Y:S01]  /*7dc0*/  LOP3.LUT R40, R49, 0xffff0000, RZ, 0xc0, !PT ;  /* 0xffff000031287812 */ /* 0x000fe200078ec0ff */
[C---:B------:R-:W-:Y:S01]  /*7dd0*/  FFMA R2, R41.reuse, R43, R2 ;  /* 0x0000002b29027223 */ /* 0x040fe20000000002 */
[C---:B------:R-:W-:Y:S01]  /*7de0*/  SHF.L.U32 R43, R50.reuse, 0x10, RZ ;  /* 0x00000010322b7819 */ /* 0x040fe200000006ff */
[C---:B------:R-:W-:Y:S01]  /*7df0*/  FFMA R3, R41.reuse, R42, R3 ;  /* 0x0000002a29037223 */ /* 0x040fe20000000003 */
[----:B------:R-:W-:Y:S01]  /*7e00*/  LOP3.LUT R42, R50, 0xffff0000, RZ, 0xc0, !PT ;  /* 0xffff0000322a7812 */ /* 0x000fe200078ec0ff */
[----:B------:R-:W-:Y:S01]  /*7e10*/  FMUL R4, R38, R8 ;  /* 0x0000000826047220 */ /* 0x000fe20000400000 */
[----:B------:R-:W-:Y:S01]  /*7e20*/  F2FP.BF16.F32.PACK_AB R52, R2, R0 ;  /* 0x000000000234723e */ /* 0x000fe200000010ff */
[----:B------:R-:W-:Y:S01]  /*7e30*/  FFMA R7, R41, R40, R7 ;  /* 0x0000002829077223 */ /* 0x000fe20000000007 */
[----:B------:R-:W-:Y:S01]  /*7e40*/  LOP3.LUT R40, R51, 0xffff0000, RZ, 0xc0, !PT ;  /* 0xffff000033287812 */ /* 0x000fe200078ec0ff */
[C---:B------:R-:W-:Y:S01]  /*7e50*/  FMUL R5, R38.reuse, R9 ;  /* 0x0000000926057220 */ /* 0x040fe20000400000 */
[C---:B------:R-:W-:Y:S01]  /*7e60*/  FMUL R6, R38.reuse, R10 ;  /* 0x0000000a26067220 */ /* 0x040fe20000400000 */
[----:B------:R-:W-:Y:S01]  /*7e70*/  FMUL R11, R38, R11 ;  /* 0x0000000b260b7220 */ /* 0x000fe20000400000 */
[----:B------:R-:W-:Y:S01]  /*7e80*/  F2FP.BF16.F32.PACK_AB R53, R7, R3 ;  /* 0x000000030735723e */ /* 0x000fe200000010ff */
[C---:B------:R-:W-:Y:S01]  /*7e90*/  FFMA R4, R41.reuse, R43, R4 ;  /* 0x0000002b29047223 */ /* 0x040fe20000000004 */
[C---:B------:R-:W-:Y:S01]  /*7ea0*/  SHF.L.U32 R43, R56.reuse, 0x10, RZ ;  /* 0x00000010382b7819 */ /* 0x040fe200000006ff */
[----:B------:R-:W-:Y:S01]  /*7eb0*/  FFMA R5, R41, R42, R5 ;  /* 0x0000002a29057223 */ /* 0x000fe20000000005 */
[----:B------:R-:W-:Y:S01]  /*7ec0*/  LOP3.LUT R42, R57, 0xffff0000, RZ, 0xc0, !PT ;  /* 0xffff0000392a7812 */ /* 0x000fe200078ec0ff */
[----:B------:R-:W-:Y:S01]  /*7ed0*/  FFMA R6, R41, R45, R6 ;  /* 0x0000002d29067223 */ /* 0x000fe20000000006 */
[----:B------:R-:W-:Y:S01]  /*7ee0*/  SHF.L.U32 R45, R57, 0x10, RZ ;  /* 0x00000010392d7819 */ /* 0x000fe200000006ff */
[----:B------:R-:W-:Y:S01]  /*7ef0*/  FFMA R11, R41, R40, R11 ;  /* 0x00000028290b7223 */ /* 0x000fe2000000000b */
[----:B------:R-:W-:Y:S01]  /*7f00*/  LOP3.LUT R40, R56, 0xffff0000, RZ, 0xc0, !PT ;  /* 0xffff000038287812 */ /* 0x000fe200078ec0ff */
[C---:B------:R-:W-:Y:S01]  /*7f10*/  FMUL R8, R38.reuse, R12 ;  /* 0x0000000c26087220 */ /* 0x040fe20000400000 */
[----:B------:R-:W-:Y:S01]  /*7f20*/  F2FP.BF16.F32.PACK_AB R54, R5, R4 ;  /* 0x000000040536723e */ /* 0x000fe200000010ff */
[C---:B------:R-:W-:Y:S01]  /*7f30*/  FMUL R9, R38.reuse, R13 ;  /* 0x0000000d26097220 */ /* 0x040fe20000400000 */
[----:B------:R-:W-:Y:S01]  /*7f40*/  F2FP.BF16.F32.PACK_AB R55, R11, R6 ;  /* 0x000000060b37723e */ /* 0x000fe200000010ff */
[C---:B------:R-:W-:Y:S01]  /*7f50*/  FMUL R10, R38.reuse, R14 ;  /* 0x0000000e260a7220 */ /* 0x040fe20000400000 */
[----:B------:R-:W-:Y:S01]  /*7f60*/  FMUL R15, R38, R15 ;  /* 0x0000000f260f7220 */ /* 0x000fe20000400000 */
[----:B------:R-:W-:Y:S01]  /*7f70*/  FFMA R8, R41, R43, R8 ;  /* 0x0000002b29087223 */ /* 0x000fe20000000008 */
[----:B------:R-:W-:Y:S01]  /*7f80*/  SHF.L.U32 R43, R59, 0x10, RZ ;  /* 0x000000103b2b7819 */ /* 0x000fe200000006ff */
[C---:B------:R-:W-:Y:S01]  /*7f90*/  FFMA R9, R41.reuse, R40, R9 ;  /* 0x0000002829097223 */ /* 0x040fe20000000009 */
[C---:B------:R-:W-:Y:S01]  /*7fa0*/  SHF.L.U32 R40, R58.reuse, 0x10, RZ ;  /* 0x000000103a287819 */ /* 0x040fe200000006ff */
        /* <DEDUP_REMOVED lines=8> */
[----:B------:R-:W-:Y:S01]  /*8030*/  FMUL R14, R38, R18 ;  /* 0x00000012260e7220 */ /* 0x000fe20000400000 */
[----:B------:R-:W-:Y:S01]  /*8040*/  FFMA R12, R41, R40, R12 ;  /* 0x00000028290c7223 */ /* 0x000fe2000000000c */
[----:B------:R-:W-:Y:S01]  /*8050*/  LOP3.LUT R40, R59, 0xffff0000, RZ, 0xc0, !PT ;  /* 0xffff00003b287812 */ /* 0x000fe200078ec0ff */
[C---:B------:R-:W-:Y:S01]  /*8060*/  FFMA R13, R41.reuse, R42, R13 ;  /* 0x0000002a290d7223 */ /* 0x040fe2000000000d */
[----:B------:R-:W-:Y:S01]  /*8070*/  LOP3.LUT R42, R64, 0xffff0000, RZ, 0xc0, !PT ;  /* 0xffff0000402a7812 */ /* 0x000fe200078ec0ff */
[----:B------:R-:W-:Y:S01]  /*8080*/  FMUL R19, R38, R19 ;  /* 0x0000001326137220 */ /* 0x000fe20000400000 */
[----:B------:R-:W-:Y:S01]  /*8090*/  FFMA R14, R41, R43, R14 ;  /* 0x0000002b290e7223 */ /* 0x000fe2000000000e */
[----:B------:R-:W-:Y:S01]  /*80a0*/  SHF.L.U32 R43, R64, 0x10, RZ ;  /* 0x00000010402b7819 */ /* 0x000fe200000006ff */
[----:B------:R1:W-:Y:S01]  /*80b0*/  STS.128 [R87], R52 ;  /* 0x0000003457007388 */ /* 0x0003e20000000c00 */
[----:B------:R-:W-:Y:S01]  /*80c0*/  F2FP.BF16.F32.PACK_AB R62, R13, R12 ;  /* 0x0000000c0d3e723e */ /* 0x000fe200000010ff */
[C---:B------:R-:W-:Y:S01]  /*80d0*/  FMUL R16, R38.reuse, R20 ;  /* 0x0000001426107220 */ /* 0x040fe20000400000 */
        /* <DEDUP_REMOVED lines=8> */
[C---:B------:R-:W-:Y:S01]  /*8160*/  FFMA R17, R41.reuse, R42, R17 ;  /* 0x0000002a29117223 */ /* 0x040fe20000000011 */
[----:B------:R-:W-:Y:S01]  /*8170*/  FFMA R18, R41, R45, R18 ;  /* 0x0000002d29127223 */ /* 0x000fe20000000012 */
[----:B------:R1:W-:Y:S01]  /*8180*/  STS.128 [R86+0x10], R60 ;  /* 0x0000103c56007388 */ /* 0x0003e20000000c00 */
[----:B------:R-:W-:Y:S01]  /*8190*/  SHF.L.U32 R45, R67, 0x10, RZ ;  /* 0x00000010432d7819 */ /* 0x000fe200000006ff */
[----:B------:R-:W-:Y:S01]  /*81a0*/  FFMA R23, R41, R40, R23 ;  /* 0x0000002829177223 */ /* 0x000fe20000000017 */
[----:B------:R-:W-:Y:S01]  /*81b0*/  LOP3.LUT R40, R66, 0xffff0000, RZ, 0xc0, !PT ;  /* 0xffff000042287812 */ /* 0x000fe200078ec0ff */
[C---:B------:R-:W-:Y:S01]  /*81c0*/  FMUL R20, R38.reuse, R24 ;  /* 0x0000001826147220 */ /* 0x040fe20000400000 */
[----:B------:R-:W-:Y:S01]  /*81d0*/  LOP3.LUT R42, R67, 0xffff0000, RZ, 0xc0, !PT ;  /* 0xffff0000432a7812 */ /* 0x000fe200078ec0ff */
[C---:B------:R-:W-:Y:S01]  /*81e0*/  FMUL R21, R38.reuse, R25 ;  /* 0x0000001926157220 */ /* 0x040fe20000400000 */
[----:B------:R-:W-:Y:S01]  /*81f0*/  F2FP.BF16.F32.PACK_AB R68, R17, R16 ;  /* 0x000000101144723e */ /* 0x000fe200000010ff */
[C---:B------:R-:W-:Y:S01]  /*8200*/  FMUL R22, R38.reuse, R26 ;  /* 0x0000001a26167220 */ /* 0x040fe20000400000 */
[----:B------:R-:W-:Y:S01]  /*8210*/  FMUL R27, R38, R27 ;  /* 0x0000001b261b7220 */ /* 0x000fe20000400000 */
[C---:B------:R-:W-:Y:S01]  /*8220*/  FFMA R20, R41.reuse, R43, R20 ;  /* 0x0000002b29147223 */ /* 0x040fe20000000014 */
[C---:B------:R-:W-:Y:S01]  /*8230*/  FFMA R21, R41.reuse, R40, R21 ;  /* 0x0000002829157223 */ /* 0x040fe20000000015 */
[C---:B------:R-:W-:Y:S01]  /*8240*/  FFMA R22, R41.reuse, R45, R22 ;  /* 0x0000002d29167223 */ /* 0x040fe20000000016 */
[----:B------:R-:W-:Y:S01]  /*8250*/  FFMA R27, R41, R42, R27 ;  /* 0x0000002a291b7223 */ /* 0x000fe2000000001b */
[----:B------:R-:W-:Y:S01]  /*8260*/  SHF.L.U32 R40, R72, 0x10, RZ ;  /* 0x0000001048287819 */ /* 0x000fe200000006ff */
[----:B------:R-:W-:Y:S01]  /*8270*/  FMUL R24, R38, R28 ;  /* 0x0000001c26187220 */ /* 0x000fe20000400000 */
[----:B------:R-:W-:Y:S01]  /*8280*/  LOP3.LUT R42, R72, 0xffff0000, RZ, 0xc0, !PT ;  /* 0xffff0000482a7812 */ /* 0x000fe200078ec0ff */
[C---:B------:R-:W-:Y:S01]  /*8290*/  FMUL R25, R38.reuse, R29 ;  /* 0x0000001d26197220 */ /* 0x040fe20000400000 */
[----:B------:R-:W-:Y:S01]  /*82a0*/  SHF.L.U32 R43, R73, 0x10, RZ ;  /* 0x00000010492b7819 */ /* 0x000fe200000006ff */
[C---:B------:R-:W-:Y:S01]  /*82b0*/  FMUL R26, R38.reuse, R30 ;  /* 0x0000001e261a7220 */ /* 0x040fe20000400000 */
[C---:B------:R-:W-:Y:S01]  /*82c0*/  FFMA R24, R41.reuse, R40, R24 ;  /* 0x0000002829187223 */ /* 0x040fe20000000018 */
[----:B------:R-:W-:Y:S01]  /*82d0*/  FFMA R25, R41, R42, R25 ;  /* 0x0000002a29197223 */ /* 0x000fe20000000019 */
[----:B------:R-:W-:Y:S01]  /*82e0*/  LOP3.LUT R40, R73, 0xffff0000, RZ, 0xc0, !PT ;  /* 0xffff000049287812 */ /* 0x000fe200078ec0ff */
[----:B------:R-:W-:Y:S01]  /*82f0*/  FFMA R26, R41, R43, R26 ;  /* 0x0000002b291a7223 */ /* 0x000fe2000000001a */
[----:B------:R-:W-:Y:S01]  /*8300*/  FMUL R31, R38, R31 ;  /* 0x0000001f261f7220 */ /* 0x000fe20000400000 */
[----:B------:R-:W-:Y:S01]  /*8310*/  SHF.L.U32 R43, R74, 0x10, RZ ;  /* 0x000000104a2b7819 */ /* 0x000fe200000006ff */
[----:B------:R-:W-:Y:S01]  /*8320*/  FMUL R28, R38, R32 ;  /* 0x00000020261c7220 */ /* 0x000fe20000400000 */
[----:B------:R-:W-:Y:S01]  /*8330*/  LOP3.LUT R42, R74, 0xffff0000, RZ, 0xc0, !PT ;  /* 0xffff00004a2a7812 */ /* 0x000fe200078ec0ff */
[C---:B------:R-:W-:Y:S01]  /*8340*/  FMUL R29, R38.reuse, R33 ;  /* 0x00000021261d7220 */ /* 0x040fe20000400000 */
[----:B------:R-:W-:Y:S01]  /*8350*/  SHF.L.U32 R45, R75, 0x10, RZ ;  /* 0x000000104b2d7819 */ /* 0x000fe200000006ff */
[C---:B------:R-:W-:Y:S01]  /*8360*/  FMUL R30, R38.reuse, R34 ;  /* 0x00000022261e7220 */ /* 0x040fe20000400000 */
[----:B------:R-:W-:Y:S01]  /*8370*/  FFMA R31, R41, R40, R31 ;  /* 0x00000028291f7223 */ /* 0x000fe2000000001f */
[----:B------:R-:W-:Y:S01]  /*8380*/  FMUL R35, R38, R35 ;  /* 0x0000002326237220 */ /* 0x000fe20000400000 */
[----:B------:R-:W-:Y:S01]  /*8390*/  F2FP.BF16.F32.PACK_AB R69, R23, R18 ;  /* 0x000000121745723e */ /* 0x000fe200000010ff */
[----:B------:R-:W-:Y:S01]  /*83a0*/  FFMA R28, R41, R43, R28 ;  /* 0x0000002b291c7223 */ /* 0x000fe2000000001c */
[----:B------:R-:W-:Y:S01]  /*83b0*/  F2FP.BF16.F32.PACK_AB R70, R21, R20 ;  /* 0x000000141546723e */ /* 0x000fe200000010ff */
[----:B------:R-:W-:Y:S01]  /*83c0*/  FFMA R29, R41, R42, R29 ;  /* 0x0000002a291d7223 */ /* 0x000fe2000000001d */
[----:B------:R-:W-:Y:S01]  /*83d0*/  F2FP.BF16.F32.PACK_AB R71, R27, R22 ;  /* 0x000000161b47723e */ /* 0x000fe200000010ff */
[C---:B------:R-:W-:Y:S01]  /*83e0*/  FFMA R30, R41.reuse, R45, R30 ;  /* 0x0000002d291e7223 */ /* 0x040fe2000000001e */
[----:B------:R-:W-:Y:S01]  /*83f0*/  FFMA R35, R41, R44, R35 ;  /* 0x0000002c29237223 */ /* 0x000fe20000000023 */
[----:B------:R-:W-:Y:S02]  /*8400*/  F2FP.BF16.F32.PACK_AB R104, R25, R24 ;  /* 0x000000181968723e */ /* 0x000fe400000010ff */
[----:B------:R1:W-:Y:S01]  /*8410*/  STS.128 [R47+0x20], R68 ;  /* 0x000020442f007388 */ /* 0x0003e20000000c00 */
[----:B------:R-:W-:Y:S02]  /*8420*/  F2FP.BF16.F32.PACK_AB R105, R31, R26 ;  /* 0x0000001a1f69723e */ /* 0x000fe400000010ff */
[----:B------:R-:W-:Y:S02]  /*8430*/  F2FP.BF16.F32.PACK_AB R106, R29, R28 ;  /* 0x0000001c1d6a723e */ /* 0x000fe400000010ff */
[----:B------:R-:W-:Y:S05]  /*8440*/  F2FP.BF16.F32.PACK_AB R107, R35, R30 ;  /* 0x0000001e236b723e */ /* 0x000fea00000010ff */
[----:B------:R1:W-:Y:S01]  /*8450*/  STS.128 [R46+0x10], R104 ;  /* 0x000010682e007388 */ /* 0x0003e20000000c00 */
[----:B------:R-:W-:Y:S01]  /*8460*/  @!PT LDS RZ, [RZ] ;  /* 0x00000000fffff984 */ /* 0x000fe20000000800 */
[----:B------:R-:W-:Y:S01]  /*8470*/  @!PT LDS RZ, [RZ] ;  /* 0x00000000fffff984 */ /* 0x000fe20000000800 */
[----:B------:R-:W-:Y:S01]  /*8480*/  @!PT LDS RZ, [RZ] ;  /* 0x00000000fffff984 */ /* 0x000fe20000000800 */
[----:B------:R-:W-:Y:S01]  /*8490*/  @!PT LDS RZ, [RZ] ;  /* 0x00000000fffff984 */ /* 0x000fe20000000800 */
[----:B------:R3:W-:Y:S07]  /*84a0*/  MEMBAR.ALL.CTA ;  /* 0x0000000000007992 */ /* 0x0007ee0000008000 */
[----:B---3--:R-:W3:Y:S02]  /*84b0*/  FENCE.VIEW.ASYNC.S ;  /* 0x00000000000073c6 */ /* 0x008ee40000000000 */
[----:B---3--:R-:W-:Y:S06]  /*84c0*/  BAR.SYNC.DEFER_BLOCKING 0x1, 0x80 ;  /* 0x0042000000007b1d */ /* 0x008fec0000010000 */
[----:B------:R-:W-:Y:S05]  /*84d0*/  @P0 BRA `(.L_x_130) ;  /* 0x0000000000240947 */ /* 0x000fea0003800000 */
[----:B------:R-:W3:Y:S01]  /*84e0*/  LDCU.64 UR6, c[0x0][0x348] ;  /* 0x00006900ff0677ac */ /* 0x000ee20008000a00 */
[----:B------:R-:W-:Y:S01]  /*84f0*/  R2UR UR5, R111 ;  /* 0x000000006f0572ca */ /* 0x000fe200000e0000 */
[----:B------:R-:W-:Y:S11]  /*8500*/  UMOV UR51, UR36 ;  /* 0x0000002400337c82 */ /* 0x000ff60008000000 */
[----:B------:R-:W-:Y:S01]  /*8510*/  @!UPT UIADD3 URZ, UPT, UPT, URZ, URZ, URZ ;  /* 0x000000fffffff290 */ /* 0x000fe2000fffe0ff */
[----:B------:R-:W-:Y:S02]  /*8520*/  UIADD3 UR48, UPT, UPT, UR47, 0x200, UR5 ;  /* 0x000002002f307890 */ /* 0x000fe4000fffe005 */
[----:B---3--:R-:W-:Y:S04]  /*8530*/  UIADD3 UR4, UP0, UPT, UR6, 0xa80, URZ ;  /* 0x00000a8006047890 */ /* 0x008fe8000ff1e0ff */
[----:B------:R-:W-:Y:S09]  /*8540*/  UIADD3.X UR5, UPT, UPT, URZ, UR7, URZ, UP0, !UPT ;  /* 0x00000007ff057290 */ /* 0x000ff200087fe4ff */
[----:B------:R3:W-:Y:S02]  /*8550*/  UTMASTG.3D [UR48], [UR4] ;  /* 0x00000030040073b5 */ /* 0x0007e40008010000 */
[----:B---3--:R0:W-:Y:S02]  /*8560*/  UTMACMDFLUSH ;  /* 0x00000000000079b7 */ /* 0x0081e40000000000 */
.L_x_130:
[----:B------:R-:W-:Y:S05]  /*8570*/  BSYNC.RECONVERGENT B0 ;  /* 0x0000000000007941 */ /* 0x000fea0003800200 */
.L_x_129:
[----:B------:R-:W-:Y:S01]  /*8580*/  UIADD3 UR44, UPT, UPT, UR46, 0x1, URZ ;  /* 0x000000012e2c7890 */ /* 0x000fe2000fffe0ff */
[----:B------:R-:W-:Y:S03]  /*8590*/  BSSY.RECONVERGENT B0, `(.L_x_131) ;  /* 0x0000005000007945 */ /* 0x000fe60003800200 */
[----:B------:R-:W-:Y:S04]  /*85a0*/  UISETP.NE.AND UP0, UPT, UR44, 0x3, UPT ;  /* 0x000000032c00788c */ /* 0x000fe8000bf05270 */
[----:B------:R-:W-:Y:S01]  /*85b0*/  USEL UR45, UR44, URZ, UP0 ;  /* 0x000000ff2c2d7287 */ /* 0x000fe20008000000 */
[----:B------:R-:W-:Y:S11]  /*85c0*/  @P0 BRA `(.L_x_132) ;  /* 0x0000000000040947 */ /* 0x000ff60003800000 */
[----:B------:R-:W-:Y:S04]  /*85d0*/  DEPBAR.LE SB0, 0x1 ;  /* 0x000080400000791a */ /* 0x000fe80000000000 */
.L_x_132:
[----:B------:R-:W-:Y:S05]  /*85e0*/  BSYNC.RECONVERGENT B0 ;  /* 0x0000000000007941 */ /* 0x000fea0003800200 */
.L_x_131:
[----:B------:R-:W-:Y:S01]  /*85f0*/  BAR.SYNC.DEFER_BLOCKING 0x1, 0x80 ;  /* 0x0042000000007b1d */ /* 0x000fe20000010000 */
[----:B------:R-:W-:Y:S01]  /*8600*/  ISETP.NE.AND P1, PT, R109, RZ, PT ;  /* 0x000000ff6d00720c */ /* 0x000fe20003f25270 */
[----:B------:R-:W-:Y:S01]  /*8610*/  UISETP.NE.AND UP0, UPT, UR53, URZ, UPT ;  /* 0x000000ff3500728c */ /* 0x000fe2000bf05270 */
[----:B------:R-:W-:Y:S11]  /*8620*/  LEA R2, R113, UR47, 0x3 ;  /* 0x0000002f71027c11 */ /* 0x000ff6000f8e18ff */
[----:B------:R-:W-:Y:S01]  /*8630*/  @P1 SHF.L.U32 R3, R112, 0x1f, RZ ;  /* 0x0000001f70031819 */ /* 0x000fe200000006ff */
[----:B------:R-:W-:Y:S06]  /*8640*/  BRA.U !UP0, `(.L_x_133) ;  /* 0x0000000108247547 */ /* 0x000fec000b800000 */
[----:B------:R-:W-:Y:S01]  /*8650*/  IMAD.U32 R5, RZ, RZ, UR52 ;  /* 0x00000034ff057e24 */ /* 0x000fe2000f8e00ff */
[----:B------:R-:W-:Y:S01]  /*8660*/  MOV R0, UR60 ;  /* 0x0000003c00007c02 */ /* 0x000fe20008000f00 */
[----:B------:R-:W-:Y:S03]  /*8670*/  UIADD3 UR4, UPT, UPT, UR52, 0x1, URZ ;  /* 0x0000000134047890 */ /* 0x000fe6000fffe0ff */
[----:B------:R-:W-:Y:S01]  /*8680*/  @P1 LEA R5, R5, UR47, 0x3 ;  /* 0x0000002f05051c11 */ /* 0x000fe2000f8e18ff */
[----:B------:R-:W-:Y:S04]  /*8690*/  UISETP.NE.AND UP0, UPT, UR4, 0x3, UPT ;  /* 0x000000030400788c */ /* 0x000fe8000bf05270 */
[----:B------:R-:W-:Y:S01]  /*86a0*/  @P1 VIADD R5, R5, 0x118 ;  /* 0x0000011805051836 */ /* 0x000fe20000000000 */
[----:B------:R-:W-:Y:S04]  /*86b0*/  USEL UR52, UR4, URZ, UP0 ;  /* 0x000000ff04347287 */ /* 0x000fe80008000000 */
[----:B------:R-:W-:Y:S04]  /*86c0*/  @P1 PRMT R0, R0, 0x654, R5 ;  /* 0x0000065400001816 */ /* 0x000fe80000000005 */
[----:B------:R3:W-:Y:S04]  /*86d0*/  @P1 SYNCS.ARRIVE.TRANS64.RED.A1T0 RZ, [R0+URZ], RZ ;  /* 0x000000ff00ff19a7 */ /* 0x0007e800081004ff */
.L_x_133:
[----:B------:R-:W4:Y:S01]  /*86e0*/  @P1 SYNCS.PHASECHK.TRANS64.TRYWAIT P0, [R2+URZ+0x100], R3 ;  /* 0x00010003020015a7 */ /* 0x000f2200080011ff */
[----:B------:R-:W-:Y:S01]  /*86f0*/  BSSY B1, `(.L_x_134) ;  /* 0x0000015000017945 */ /* 0x000fe20003800000 */
[----:B----4-:R-:W-:Y:S03]  /*8700*/  @P1 SEL R110, RZ, 0x1, !P0 ;  /* 0x00000001ff6e1807 */ /* 0x010fe60004000000 */
[----:B------:R-:W-:Y:S05]  /*8710*/  @!P1 BRA `(.L_x_135) ;  /* 0x0000000000489947 */ /* 0x000fea0003800000 */
[----:B------:R-:W-:Y:S01]  /*8720*/  ISETP.NE.AND P1, PT, R114, RZ, PT ;  /* 0x000000ff7200720c */ /* 0x000fe20003f25270 */
[----:B------:R-:W-:Y:S01]  /*8730*/  BSSY B0, `(.L_x_136) ;  /* 0x000000a000007945 */ /* 0x000fe20003800000 */
[----:B------:R-:W-:Y:S11]  /*8740*/  ISETP.NE.AND P0, PT, R110, RZ, PT ;  /* 0x000000ff6e00720c */ /* 0x000ff60003f05270 */
[----:B------:R-:W-:Y:S04]  /*8750*/  @P1 IMAD R113, R113, 0x2000, R100 ;  /* 0x0000200071711824 */ /* 0x000fe800078e0264 */
[----:B------:R-:W-:Y:S01]  /*8760*/  @P1 IMAD.IADD R4, R85, 0x1, R113 ;  /* 0x0000000155041824 */ /* 0x000fe200078e0271 */
[----:B------:R-:W-:Y:S03]  /*8770*/  @P1 IADD3 R3, PT, PT, R84, R113, RZ ;  /* 0x0000007154031210 */ /* 0x000fe60007ffe0ff */
[----:B---3--:R-:W-:Y:S01]  /*8780*/  @P1 IMAD.IADD R0, R99, 0x1, R4 ;  /* 0x0000000163001824 */ /* 0x008fe200078e0204 */
[----:B------:R-:W-:Y:S06]  /*8790*/  @P0 BRA `(.L_x_137) ;  /* 0x00000000000c0947 */ /* 0x000fec0003800000 */
[----:B------:R-:W-:Y:S04]  /*87a0*/  SHF.L.U32 R5, R112, 0x1f, RZ ;  /* 0x0000001f70057819 */ /* 0x000fe800000006ff */
[----:B------:R-:W3:Y:S02]  /*87b0*/  SYNCS.PHASECHK.TRANS64.TRYWAIT P0, [R2+URZ+0x100], R5 ;  /* 0x00010005020075a7 */ /* 0x000ee400080011ff */
[----:B---3--:R-:W-:Y:S05]  /*87c0*/  @!P0 BRA `(.L_x_138) ;  /* 0x0000001c00808947 */ /* 0x008fea0003800000 */
.L_x_137:
[----:B------:R-:W-:Y:S05]  /*87d0*/  BSYNC B0 ;  /* 0x0000000000007941 */ /* 0x000fea0003800000 */
.L_x_136:
[----:B------:R-:W-:Y:S11]  /*87e0*/  ISETP.NE.AND P0, PT, R114, RZ, PT ;  /* 0x000000ff7200720c */ /* 0x000ff60003f05270 */
[----:B------:R-:W-:Y:S02]  /*87f0*/  @!UPT UIADD3 URZ, UPT, UPT, URZ, URZ, URZ ;  /* 0x000000fffffff290 */ /* 0x000fe4000fffe0ff */
[----:B------:R4:W1:Y:S04]  /*8800*/  @P0 LDS.128 R48, [R113] ;  /* 0x0000000071300984 */ /* 0x0008680000000c00 */
[----:B------:R4:W1:Y:S04]  /*8810*/  @P0 LDS.128 R64, [R3+0x20] ;  /* 0x0000200003400984 */ /* 0x0008680000000c00 */
[----:B------:R4:W1:Y:S04]  /*8820*/  @P0 LDS.128 R56, [R4+0x10] ;  /* 0x0000100004380984 */ /* 0x0008680000000c00 */
[----:B------:R4:W1:Y:S02]  /*8830*/  @P0 LDS.128 R72, [R0+0x10] ;  /* 0x0000100000480984 */ /* 0x0008640000000c00 */
.L_x_135:
[----:B------:R-:W-:Y:S05]  /*8840*/  BSYNC B1 ;  /* 0x0000000000017941 */ /* 0x000fea0003800000 */
.L_x_134:
[----:B---34-:R-:W-:Y:S05]  /*8850*/  VIADD R0, R39, 0x20 ;  /* 0x0000002027007836 */ /* 0x018fea0000000000 */
[----:B------:R-:W-:Y:S04]  /*8860*/  SHF.R.U32.HI R0, RZ, 0x15, R0 ;  /* 0x00000015ff007819 */ /* 0x000fe80000011600 */
[----:B------:R-:W-:Y:S11]  /*8870*/  LOP3.LUT P0, RZ, R0, 0x3, R89, 0x48, !PT ;  /* 0x0000000300ff7812 */ /* 0x000ff60007804859 */
[----:B------:R-:W-:Y:S02]  /*8880*/  @!UPT UIADD3 URZ, UPT, UPT, URZ, URZ, URZ ;  /* 0x000000fffffff290 */ /* 0x000fe4000fffe0ff */
[----:B------:R-:W-:Y:S05]  /*8890*/  @!P0 BRA `(.L_x_139) ;  /* 0x0000000000408947 */ /* 0x000fea0003800000 */
[----:B------:R-:W3:Y:S01]  /*88a0*/  LDCU.64 UR8, c[0x4][0x70] ;  /* 0x01000e00ff0877ac */ /* 0x000ee20008000a00 */
[----:B------:R-:W-:Y:S01]  /*88b0*/  MOV R3, 0x0 ;  /* 0x0000000000037802 */ /* 0x000fe20000000f00 */
[----:B------:R-:W-:Y:S02]  /*88c0*/  HFMA2 R12, -RZ, RZ, 0, 5.9604644775390625e-08 ;  /* 0x00000001ff0c7431 */ /* 0x000fe400000001ff */
[----:B------:R-:W-:Y:S02]  /*88d0*/  IMAD.MOV.U32 R8, RZ, RZ, 0x192 ;  /* 0x00000192ff087424 */ /* 0x000fe400078e00ff */
[----:B------:R-:W-:Y:S01]  /*88e0*/  IMAD.MOV.U32 R13, RZ, RZ, RZ ;  /* 0x000000ffff0d7224 */ /* 0x000fe200078e00ff */
[----:B------:R-:W4:Y:S01]  /*88f0*/  LDCU.64 UR6, c[0x4][0x78] ;  /* 0x01000f00ff0677ac */ /* 0x000f220008000a00 */
[----:B------:R-:W1:Y:S01]  /*8900*/  LDC.64 R2, c[0x4][R3] ;  /* 0x0100000003027b82 */ /* 0x000e620000000a00 */
[----:B------:R-:W5:Y:S01]  /*8910*/  LDCU.64 UR4, c[0x4][0x10] ;  /* 0x01000200ff0477ac */ /* 0x000f620008000a00 */
[----:B---3--:R-:W-:Y:S01]  /*8920*/  MOV R5, UR9 ;  /* 0x0000000900057c02 */ /* 0x008fe20008000f00 */
[----:B------:R-:W-:Y:S01]  /*8930*/  IMAD.U32 R4, RZ, RZ, UR8 ;  /* 0x00000008ff047e24 */ /* 0x000fe2000f8e00ff */
[----:B----4-:R-:W-:Y:S01]  /*8940*/  MOV R7, UR7 ;  /* 0x0000000700077c02 */ /* 0x010fe20008000f00 */
[----:B------:R-:W-:Y:S01]  /*8950*/  IMAD.U32 R6, RZ, RZ, UR6 ;  /* 0x00000006ff067e24 */ /* 0x000fe2000f8e00ff */
[----:B-----5:R-:W-:Y:S01]  /*8960*/  MOV R11, UR5 ;  /* 0x00000005000b7c02 */ /* 0x020fe20008000f00 */
[----:B------:R-:W-:Y:S02]  /*8970*/  IMAD.U32 R10, RZ, RZ, UR4 ;  /* 0x00000004ff0a7e24 */ /* 0x000fe4000f8e00ff */
[----:B------:R-:W-:Y:S07]  /*8980*/  LEPC R20, `(.L_x_139) ;  /* 0x000000001014794e */ /* 0x000fee0000000000 */
[----:B-12---:R-:W-:Y:S05]  /*8990*/  CALL.ABS.NOINC R2 ;  /* 0x0000000002007343 */ /* 0x006fea0003c00000 */
.L_x_139:
[----:B------:R-:W-:Y:S01]  /*89a0*/  ISETP.NE.AND P0, PT, R101, RZ, PT ;  /* 0x000000ff6500720c */ /* 0x000fe20003f05270 */
[----:B------:R-:W-:Y:S05]  /*89b0*/  WARPSYNC.ALL ;  /* 0x0000000000007948 */ /* 0x000fea0003800000 */
[----:B------:R-:W-:Y:S01]  /*89c0*/  R2UR UR4, R39 ;  /* 0x00000000270472ca */ /* 0x000fe200000e0000 */
[----:B------:R-:W-:Y:S01]  /*89d0*/  BSSY.RECONVERGENT B0, `(.L_x_140) ;  /* 0x0000090000007945 */ /* 0x000fe20003800200 */
[C---:B-1----:R-:W-:Y:S02]  /*89e0*/  SHF.L.U32 R40, R48.reuse, 0x10, RZ ;  /* 0x0000001030287819 */ /* 0x042fe400000006ff */
[----:B------:R-:W-:Y:S02]  /*89f0*/  LOP3.LUT R42, R48, 0xffff0000, RZ, 0xc0, !PT ;  /* 0xffff0000302a7812 */ /* 0x000fe400078ec0ff */
[C---:B------:R-:W-:Y:S02]  /*8a00*/  SHF.L.U32 R43, R49.reuse, 0x10, RZ ;  /* 0x00000010312b7819 */ /* 0x040fe400000006ff */
[----:B------:R-:W-:Y:S02]  /*8a10*/  LOP3.LUT R44, R49, 0xffff0000, RZ, 0xc0, !PT ;  /* 0xffff0000312c7812 */ /* 0x000fe400078ec0ff */
[C---:B------:R-:W-:Y:S02]  /*8a20*/  SHF.L.U32 R45, R50.reuse, 0x10, RZ ;  /* 0x00000010322d7819 */ /* 0x040fe400000006ff */
[----:B--2---:R-:W-:Y:S01]  /*8a30*/  LOP3.LUT R46, R50, 0xffff0000, RZ, 0xc0, !PT ;  /* 0xffff0000322e7812 */ /* 0x004fe200078ec0ff */
[----:B------:R-:W1:Y:S01]  /*8a40*/  LDTM.x32 R4, tmem[UR4+0x20] ;  /* 0x00002004000479ee */ /* 0x000e6200082c0000 */
[C---:B------:R-:W-:Y:S01]  /*8a50*/  SHF.L.U32 R47, R51.reuse, 0x10, RZ ;  /* 0x00000010332f7819 */ /* 0x040fe200000006ff */
[----:B------:R-:W-:Y:S01]  /*8a60*/  USHF.L.U32 UR4, UR45, 0xd, URZ ;  /* 0x0000000d2d047899 */ /* 0x000fe200080006ff */
[----:B------:R-:W-:Y:S01]  /*8a70*/  LOP3.LUT R48, R51, 0xffff0000, RZ, 0xc0, !PT ;  /* 0xffff000033307812 */ /* 0x000fe200078ec0ff */
[----:B------:R-:W-:Y:S01]  /*8a80*/  NOP ;  /* 0x0000000000007918 */ /* 0x000fe20000000000 */
[C---:B------:R-:W-:Y:S02]  /*8a90*/  SHF.L.U32 R49, R56.reuse, 0x10, RZ ;  /* 0x0000001038317819 */ /* 0x040fe400000006ff */
[----:B------:R-:W-:Y:S02]  /*8aa0*/  LOP3.LUT R51, R56, 0xffff0000, RZ, 0xc0, !PT ;  /* 0xffff000038337812 */ /* 0x000fe400078ec0ff */
[C---:B------:R-:W-:Y:S02]  /*8ab0*/  SHF.L.U32 R50, R57.reuse, 0x10, RZ ;  /* 0x0000001039327819 */ /* 0x040fe400000006ff */
[----:B------:R-:W-:Y:S02]  /*8ac0*/  LOP3.LUT R52, R57, 0xffff0000, RZ, 0xc0, !PT ;  /* 0xffff000039347812 */ /* 0x000fe400078ec0ff */
[----:B------:R-:W-:Y:S02]  /*8ad0*/  IADD3 R111, PT, PT, R100, UR4, RZ ;  /* 0x00000004646f7c10 */ /* 0x000fe4000fffe0ff */
[C---:B------:R-:W-:Y:S02]  /*8ae0*/  SHF.L.U32 R53, R58.reuse, 0x10, RZ ;  /* 0x000000103a357819 */ /* 0x040fe400000006ff */
[----:B------:R-:W-:Y:S02]  /*8af0*/  LOP3.LUT R54, R58, 0xffff0000, RZ, 0xc0, !PT ;  /* 0xffff00003a367812 */ /* 0x000fe400078ec0ff */
[C---:B------:R-:W-:Y:S02]  /*8b00*/  SHF.L.U32 R55, R59.reuse, 0x10, RZ ;  /* 0x000000103b377819 */ /* 0x040fe400000006ff */
[----:B------:R-:W-:Y:S02]  /*8b10*/  IADD3 R92, PT, PT, R92, 0x170, RZ ;  /* 0x000001705c5c7810 */ /* 0x000fe40007ffe0ff */
[----:B------:R-:W-:Y:S01]  /*8b20*/  LOP3.LUT R56, R59, 0xffff0000, RZ, 0xc0, !PT ;  /* 0xffff00003b387812 */ /* 0x000fe200078ec0ff */
[C---:B-1----:R-:W-:Y:S01]  /*8b30*/  FMUL R4, R38.reuse, R4 ;  /* 0x0000000426047220 */ /* 0x042fe20000400000 */
[----:B------:R-:W-:Y:S01]  /*8b40*/  IADD3 R110, PT, PT, R85, R111, RZ ;  /* 0x0000006f556e7210 */ /* 0x000fe20007ffe0ff */
[----:B------:R-:W-:Y:S01]  /*8b50*/  FMUL R5, R38, R5 ;  /* 0x0000000526057220 */ /* 0x000fe20000400000 */
[----:B------:R-:W-:Y:S01]  /*8b60*/  SHF.L.U32 R57, R64, 0x10, RZ ;  /* 0x0000001040397819 */ /* 0x000fe200000006ff */
[----:B------:R-:W-:Y:S01]  /*8b70*/  FMUL R6, R38, R6 ;  /* 0x0000000626067220 */ /* 0x000fe20000400000 */
[----:B------:R-:W-:Y:S01]  /*8b80*/  IADD3 R111, PT, PT, R84, R111, RZ ;  /* 0x0000006f546f7210 */ /* 0x000fe20007ffe0ff */
[----:B------:R-:W-:Y:S01]  /*8b90*/  FMUL R7, R38, R7 ;  /* 0x0000000726077220 */ /* 0x000fe20000400000 */
[----:B------:R-:W-:Y:S01]  /*8ba0*/  LOP3.LUT R58, R64, 0xffff0000, RZ, 0xc0, !PT ;  /* 0xffff0000403a7812 */ /* 0x000fe200078ec0ff */
[----:B------:R-:W-:Y:S01]  /*8bb0*/  FFMA R4, R41, R40, R4 ;  /* 0x0000002829047223 */ /* 0x000fe20000000004 */
[----:B------:R-:W-:Y:S01]  /*8bc0*/  SHF.L.U32 R59, R65, 0x10, RZ ;  /* 0x00000010413b7819 */ /* 0x000fe200000006ff */
[----:B------:R-:W-:Y:S01]  /*8bd0*/  FMUL R8, R38, R8 ;  /* 0x0000000826087220 */ /* 0x000fe20000400000 */
[----:B------:R-:W-:Y:S01]  /*8be0*/  LOP3.LUT R92, R92, 0xfefffff8, RZ, 0xc0, !PT ;  /* 0xfefffff85c5c7812 */ /* 0x000fe200078ec0ff */
[----:B------:R-:W-:Y:S01]  /*8bf0*/  FFMA R5, R41, R42, R5 ;  /* 0x0000002a29057223 */ /* 0x000fe20000000005 */
[----:B------:R-:W-:Y:S01]  /*8c00*/  LOP3.LUT R60, R65, 0xffff0000, RZ, 0xc0, !PT ;  /* 0xffff0000413c7812 */ /* 0x000fe200078ec0ff */
[----:B------:R-:W-:Y:S01]  /*8c10*/  FMUL R9, R38, R9 ;  /* 0x0000000926097220 */ /* 0x000fe20000400000 */
[----:B------:R-:W-:Y:S01]  /*8c20*/  SHF.L.U32 R61, R66, 0x10, RZ ;  /* 0x00000010423d7819 */ /* 0x000fe200000006ff */
[----:B------:R1:W-:Y:S01]  /*8c30*/  SYNCS.ARRIVE.TRANS64.RED.A1T0 RZ, [R92+URZ], RZ ;  /* 0x000000ff5cff79a7 */ /* 0x0003e200081004ff */
[----:B------:R-:W-:Y:S01]  /*8c40*/  F2FP.BF16.F32.PACK_AB R84, R5, R4 ;  /* 0x000000040554723e */ /* 0x000fe200000010ff */
[----:B------:R-:W-:Y:S01]  /*8c50*/  FFMA R6, R41, R43, R6 ;  /* 0x0000002b29067223 */ /* 0x000fe20000000006 */
[----:B------:R-:W-:Y:S01]  /*8c60*/  IADD3 R120, PT, PT, R99, R110, RZ ;  /* 0x0000006e63787210 */ /* 0x000fe20007ffe0ff */
[C---:B------:R-:W-:Y:S01]  /*8c70*/  FFMA R7, R41.reuse, R44, R7 ;  /* 0x0000002c29077223 */ /* 0x040fe20000000007 */
[C---:B------:R-:W-:Y:S01]  /*8c80*/  FFMA R8, R41.reuse, R45, R8 ;  /* 0x0000002d29087223 */ /* 0x040fe20000000008 */
[----:B------:R-:W-:Y:S01]  /*8c90*/  FFMA R9, R41, R46, R9 ;  /* 0x0000002e29097223 */ /* 0x000fe20000000009 */
[----:B------:R-:W-:Y:S01]  /*8ca0*/  FMUL R10, R38, R10 ;  /* 0x0000000a260a7220 */ /* 0x000fe20000400000 */
[----:B------:R-:W-:Y:S01]  /*8cb0*/  LOP3.LUT R62, R66, 0xffff0000, RZ, 0xc0, !PT ;  /* 0xffff0000423e7812 */ /* 0x000fe200078ec0ff */
[C---:B------:R-:W-:Y:S01]  /*8cc0*/  FMUL R11, R38.reuse, R11 ;  /* 0x0000000b260b7220 */ /* 0x040fe20000400000 */
[----:B------:R-:W-:Y:S01]  /*8cd0*/  F2FP.BF16.F32.PACK_AB R85, R7, R6 ;  /* 0x000000060755723e */ /* 0x000fe200000010ff */
[----:B------:R-:W-:Y:S01]  /*8ce0*/  FFMA R10, R41, R47, R10 ;  /* 0x0000002f290a7223 */ /* 0x000fe2000000000a */
[----:B------:R-:W-:Y:S01]  /*8cf0*/  F2FP.BF16.F32.PACK_AB R86, R9, R8 ;  /* 0x000000080956723e */ /* 0x000fe200000010ff */
[----:B------:R-:W-:Y:S01]  /*8d00*/  FFMA R11, R41, R48, R11 ;  /* 0x00000030290b7223 */ /* 0x000fe2000000000b */
[C---:B------:R-:W-:Y:S01]  /*8d10*/  FMUL R0, R38.reuse, R12 ;  /* 0x0000000c26007220 */ /* 0x040fe20000400000 */
[C---:B------:R-:W-:Y:S01]  /*8d20*/  FMUL R2, R38.reuse, R13 ;  /* 0x0000000d26027220 */ /* 0x040fe20000400000 */
[C---:B------:R-:W-:Y:S01]  /*8d30*/  FMUL R3, R38.reuse, R14 ;  /* 0x0000000e26037220 */ /* 0x040fe20000400000 */
[----:B------:R-:W-:Y:S01]  /*8d40*/  SHF.L.U32 R63, R67, 0x10, RZ ;  /* 0x00000010433f7819 */ /* 0x000fe200000006ff */
[----:B------:R-:W-:Y:S01]  /*8d50*/  FFMA R0, R41, R49, R0 ;  /* 0x0000003129007223 */ /* 0x000fe20000000000 */
[----:B------:R-:W-:Y:S01]  /*8d60*/  F2FP.BF16.F32.PACK_AB R87, R11, R10 ;  /* 0x0000000a0b57723e */ /* 0x000fe200000010ff */
[----:B------:R-:W-:Y:S01]  /*8d70*/  FFMA R2, R41, R51, R2 ;  /* 0x0000003329027223 */ /* 0x000fe20000000002 */
[C---:B------:R-:W-:Y:S01]  /*8d80*/  FMUL R15, R38.reuse, R15 ;  /* 0x0000000f260f7220 */ /* 0x040fe20000400000 */
[C---:B------:R-:W-:Y:S01]  /*8d90*/  FMUL R12, R38.reuse, R16 ;  /* 0x00000010260c7220 */ /* 0x040fe20000400000 */
[----:B------:R-:W-:Y:S01]  /*8da0*/  FMUL R13, R38, R17 ;  /* 0x00000011260d7220 */ /* 0x000fe20000400000 */
[----:B------:R1:W-:Y:S01]  /*8db0*/  STS.128 [R100+UR4], R84 ;  /* 0x0000005464007988 */ /* 0x0003e20008000c04 */
[----:B------:R-:W-:Y:S01]  /*8dc0*/  LOP3.LUT R64, R67, 0xffff0000, RZ, 0xc0, !PT ;  /* 0xffff000043407812 */ /* 0x000fe200078ec0ff */
[C---:B------:R-:W-:Y:S01]  /*8dd0*/  FFMA R3, R41.reuse, R50, R3 ;  /* 0x0000003229037223 */ /* 0x040fe20000000003 */
[----:B------:R-:W-:Y:S01]  /*8de0*/  SHF.L.U32 R65, R72, 0x10, RZ ;  /* 0x0000001048417819 */ /* 0x000fe200000006ff */
[C---:B------:R-:W-:Y:S01]  /*8df0*/  FFMA R15, R41.reuse, R52, R15 ;  /* 0x00000034290f7223 */ /* 0x040fe2000000000f */
[----:B------:R-:W-:Y:S01]  /*8e00*/  F2FP.BF16.F32.PACK_AB R104, R2, R0 ;  /* 0x000000000268723e */ /* 0x000fe200000010ff */
[C---:B------:R-:W-:Y:S01]  /*8e10*/  FFMA R12, R41.reuse, R53, R12 ;  /* 0x00000035290c7223 */ /* 0x040fe2000000000c */
[C---:B------:R-:W-:Y:S01]  /*8e20*/  FFMA R13, R41.reuse, R54, R13 ;  /* 0x00000036290d7223 */ /* 0x040fe2000000000d */
[C---:B------:R-:W-:Y:S01]  /*8e30*/  FMUL R14, R38.reuse, R18 ;  /* 0x00000012260e7220 */ /* 0x040fe20000400000 */
[C---:B------:R-:W-:Y:S01]  /*8e40*/  FMUL R19, R38.reuse, R19 ;  /* 0x0000001326137220 */ /* 0x040fe20000400000 */
[C---:B------:R-:W-:Y:S01]  /*8e50*/  FMUL R16, R38.reuse, R20 ;  /* 0x0000001426107220 */ /* 0x040fe20000400000 */
[C---:B------:R-:W-:Y:S01]  /*8e60*/  FMUL R17, R38.reuse, R21 ;  /* 0x0000001526117220 */ /* 0x040fe20000400000 */
[C---:B------:R-:W-:Y:S01]  /*8e70*/  FFMA R14, R41.reuse, R55, R14 ;  /* 0x00000037290e7223 */ /* 0x040fe2000000000e */
        /* <DEDUP_REMOVED lines=9> */
[----:B------:R-:W-:Y:S01]  /*8f10*/  FFMA R23, R41, R60, R23 ;  /* 0x0000003c29177223 */ /* 0x000fe20000000017 */
[C---:B------:R-:W-:Y:S01]  /*8f20*/  FMUL R27, R38.reuse, R27 ;  /* 0x0000001b261b7220 */ /* 0x040fe20000400000 */
[----:B------:R-:W-:Y:S01]  /*8f30*/  F2FP.BF16.F32.PACK_AB R105, R15, R3 ;  /* 0x000000030f69723e */ /* 0x000fe200000010ff */
[----:B------:R-:W-:Y:S01]  /*8f40*/  FFMA R20, R41, R61, R20 ;  /* 0x0000003d29147223 */ /* 0x000fe20000000014 */
[----:B------:R-:W-:Y:S01]  /*8f50*/  F2FP.BF16.F32.PACK_AB R106, R13, R12 ;  /* 0x0000000c0d6a723e */ /* 0x000fe200000010ff */
[----:B------:R-:W-:Y:S01]  /*8f60*/  FMUL R24, R38, R28 ;  /* 0x0000001c26187220 */ /* 0x000fe20000400000 */
[----:B------:R-:W-:Y:S01]  /*8f70*/  F2FP.BF16.F32.PACK_AB R107, R19, R14 ;  /* 0x0000000e136b723e */ /* 0x000fe200000010ff */
[----:B------:R-:W-:Y:S01]  /*8f80*/  FFMA R21, R41, R62, R21 ;  /* 0x0000003e29157223 */ /* 0x000fe20000000015 */
[----:B------:R-:W-:Y:S01]  /*8f90*/  LOP3.LUT R66, R72, 0xffff0000, RZ, 0xc0, !PT ;  /* 0xffff000048427812 */ /* 0x000fe200078ec0ff */
[C---:B------:R-:W-:Y:S01]  /*8fa0*/  FMUL R25, R38.reuse, R29 ;  /* 0x0000001d26197220 */ /* 0x040fe20000400000 */
[----:B------:R-:W-:Y:S01]  /*8fb0*/  SHF.L.U32 R67, R73, 0x10, RZ ;  /* 0x0000001049437819 */ /* 0x000fe200000006ff */
[----:B------:R1:W-:Y:S01]  /*8fc0*/  STS.128 [R110+0x10], R104 ;  /* 0x000010686e007388 */ /* 0x0003e20000000c00 */
[----:B------:R-:W-:Y:S01]  /*8fd0*/  FFMA R22, R41, R63, R22 ;  /* 0x0000003f29167223 */ /* 0x000fe20000000016 */
[----:B------:R-:W-:Y:S01]  /*8fe0*/  LOP3.LUT R68, R73, 0xffff0000, RZ, 0xc0, !PT ;  /* 0xffff000049447812 */ /* 0x000fe200078ec0ff */
[----:B------:R-:W-:Y:S01]  /*8ff0*/  FMUL R26, R38, R30 ;  /* 0x0000001e261a7220 */ /* 0x000fe20000400000 */
[C---:B------:R-:W-:Y:S01]  /*9000*/  FFMA R27, R41.reuse, R64, R27 ;  /* 0x00000040291b7223 */ /* 0x040fe2000000001b */
[----:B------:R-:W-:Y:S01]  /*9010*/  SHF.L.U32 R69, R74, 0x10, RZ ;  /* 0x000000104a457819 */ /* 0x000fe200000006ff */
[----:B------:R-:W-:Y:S01]  /*9020*/  FMUL R31, R38, R31 ;  /* 0x0000001f261f7220 */ /* 0x000fe20000400000 */
[C---:B------:R-:W-:Y:S01]  /*9030*/  FFMA R24, R41.reuse, R65, R24 ;  /* 0x0000004129187223 */ /* 0x040fe20000000018 */
[----:B------:R-:W-:Y:S01]  /*9040*/  LOP3.LUT R70, R74, 0xffff0000, RZ, 0xc0, !PT ;  /* 0xffff00004a467812 */ /* 0x000fe200078ec0ff */
[C---:B------:R-:W-:Y:S01]  /*9050*/  FMUL R28, R38.reuse, R32 ;  /* 0x00000020261c7220 */ /* 0x040fe20000400000 */
[----:B------:R-:W-:Y:S01]  /*9060*/  FFMA R25, R41, R66, R25 ;  /* 0x0000004229197223 */ /* 0x000fe20000000019 */
[----:B------:R-:W-:Y:S01]  /*9070*/  SHF.L.U32 R71, R75, 0x10, RZ ;  /* 0x000000104b477819 */ /* 0x000fe200000006ff */
[C---:B------:R-:W-:Y:S01]  /*9080*/  FMUL R29, R38.reuse, R33 ;  /* 0x00000021261d7220 */ /* 0x040fe20000400000 */
[----:B------:R-:W-:Y:S01]  /*9090*/  FFMA R26, R41, R67, R26 ;  /* 0x00000043291a7223 */ /* 0x000fe2000000001a */
[----:B------:R-:W-:Y:S01]  /*90a0*/  LOP3.LUT R72, R75, 0xffff0000, RZ, 0xc0, !PT ;  /* 0xffff00004b487812 */ /* 0x000fe200078ec0ff */
        /* <DEDUP_REMOVED lines=8> */
[----:B------:R-:W-:Y:S01]  /*9130*/  FFMA R30, R41, R71, R30 ;  /* 0x00000047291e7223 */ /* 0x000fe2000000001e */
[----:B------:R-:W-:Y:S01]  /*9140*/  F2FP.BF16.F32.PACK_AB R115, R27, R22 ;  /* 0x000000161b73723e */ /* 0x000fe200000010ff */
[----:B------:R-:W-:Y:S01]  /*9150*/  FFMA R35, R41, R72, R35 ;  /* 0x0000004829237223 */ /* 0x000fe20000000023 */
[----:B------:R-:W-:Y:S02]  /*9160*/  F2FP.BF16.F32.PACK_AB R116, R25, R24 ;  /* 0x000000181974723e */ /* 0x000fe400000010ff */
[----:B------:R-:W-:Y:S01]  /*9170*/  F2FP.BF16.F32.PACK_AB R117, R31, R26 ;  /* 0x0000001a1f75723e */ /* 0x000fe200000010ff */
[----:B------:R1:W-:Y:S01]  /*9180*/  STS.128 [R111+0x20], R112 ;  /* 0x000020706f007388 */ /* 0x0003e20000000c00 */
        /* <DEDUP_REMOVED lines=8> */
[----:B--2---:R-:W2:Y:S02]  /*9210*/  FENCE.VIEW.ASYNC.S ;  /* 0x00000000000073c6 */ /* 0x004ea40000000000 */
[----:B--2---:R-:W-:Y:S06]  /*9220*/  BAR.SYNC.DEFER_BLOCKING 0x1, 0x80 ;  /* 0x0042000000007b1d */ /* 0x004fec0000010000 */
[----:B------:R-:W-:Y:S05]  /*9230*/  @P0 BRA `(.L_x_141) ;  /* 0x0000000000240947 */ /* 0x000fea0003800000 */
[----:B------:R-:W2:Y:S01]  /*9240*/  LDCU.64 UR10, c[0x0][0x348] ;  /* 0x00006900ff0a77ac */ /* 0x000ea20008000a00 */
[----:B------:R-:W-:Y:S02]  /*9250*/  UIADD3 UR9, UPT, UPT, UR49, 0x20, URZ ;  /* 0x0000002031097890 */ /* 0x000fe4000fffe0ff */
[----:B------:R-:W-:Y:S02]  /*9260*/  UIADD3 UR8, UPT, UPT, UR47, 0x200, UR4 ;  /* 0x000002002f087890 */ /* 0x000fe4000fffe004 */
[----:B--2---:R-:W-:Y:S03]  /*9270*/  UIADD3 UR6, UP0, UPT, UR10, 0xa80, URZ ;  /* 0x00000a800a067890 */ /* 0x004fe6000ff1e0ff */
[----:B------:R-:W-:Y:S01]  /*9280*/  UMOV UR10, UR50 ;  /* 0x00000032000a7c82 */ /* 0x000fe20008000000 */
[----:B------:R-:W-:Y:S03]  /*9290*/  UIADD3.X UR7, UPT, UPT, URZ, UR11, URZ, UP0, !UPT ;  /* 0x0000000bff077290 */ /* 0x000fe600087fe4ff */
[----:B------:R-:W-:Y:S06]  /*92a0*/  UMOV UR11, UR36 ;  /* 0x00000024000b7c82 */ /* 0x000fec0008000000 */
[----:B------:R2:W-:Y:S02]  /*92b0*/  UTMASTG.3D [UR8], [UR6] ;  /* 0x00000008060073b5 */ /* 0x0005e40008010000 */
[----:B--2---:R0:W-:Y:S02]  /*92c0*/  UTMACMDFLUSH ;  /* 0x00000000000079b7 */ /* 0x0041e40000000000 */
.L_x_141:
[----:B------:R-:W-:Y:S05]  /*92d0*/  BSYNC.RECONVERGENT B0 ;  /* 0x0000000000007941 */ /* 0x000fea0003800200 */
.L_x_140:
[----:B------:R-:W-:Y:S01]  /*92e0*/  UIADD3 UR4, UPT, UPT, UR45, 0x1, URZ ;  /* 0x000000012d047890 */ /* 0x000fe2000fffe0ff */
[----:B------:R-:W-:Y:S03]  /*92f0*/  BSSY.RECONVERGENT B0, `(.L_x_142) ;  /* 0x0000008000007945 */ /* 0x000fe60003800200 */
[----:B------:R-:W-:Y:S04]  /*9300*/  UISETP.NE.AND UP0, UPT, UR4, 0x3, UPT ;  /* 0x000000030400788c */ /* 0x000fe8000bf05270 */
[----:B------:R-:W-:Y:S02]  /*9310*/  UISETP.EQ.XOR UP1, UPT, UR44, 0x3, !UP0 ;  /* 0x000000032c00788c */ /* 0x000fe4000c722a70 */
[----:B------:R-:W-:Y:S02]  /*9320*/  USEL UR46, UR4, URZ, UP0 ;  /* 0x000000ff042e7287 */ /* 0x000fe40008000000 */
[----:B------:R-:W-:Y:S04]  /*9330*/  USEL UR5, URZ, 0x1, !UP1 ;  /* 0x00000001ff057887 */ /* 0x000fe8000c800000 */
[----:B------:R-:W-:Y:S01]  /*9340*/  ULOP3.LUT UR54, UR54, UR5, URZ, 0x3c, !UPT ;  /* 0x0000000536367292 */ /* 0x000fe2000f8e3cff */
[----:B------:R-:W-:Y:S11]  /*9350*/  @P0 BRA `(.L_x_143) ;  /* 0x0000000000040947 */ /* 0x000ff60003800000 */
[----:B------:R-:W-:Y:S04]  /*9360*/  DEPBAR.LE SB0, 0x1 ;  /* 0x000080400000791a */ /* 0x000fe80000000000 */
.L_x_143:
[----:B------:R-:W-:Y:S05]  /*9370*/  BSYNC.RECONVERGENT B0 ;  /* 0x0000000000007941 */ /* 0x000fea0003800200 */
.L_x_142:
[----:B------:R-:W-:Y:S01]  /*9380*/  BAR.SYNC.DEFER_BLOCKING 0x1, 0x80 ;  /* 0x0042000000007b1d */ /* 0x000fe20000010000 */
[----:B------:R-:W-:Y:S01]  /*9390*/  UISETP.NE.AND UP0, UPT, UR53, -0x2, UPT ;  /* 0xfffffffe3500788c */ /* 0x000fe2000bf05270 */
[----:B------:R-:W-:Y:S08]  /*93a0*/  IADD3 R0, PT, PT, R36, 0x1, RZ ;  /* 0x0000000124007810 */ /* 0x000ff00007ffe0ff */
[----:B------:R-:W-:Y:S05]  /*93b0*/  BRA.U !UP0, `(.L_x_144) ;  /* 0x0000000108287547 */ /* 0x000fea000b800000 */
[----:B------:R-:W-:Y:S01]  /*93c0*/  ISETP.NE.AND P0, PT, R109, RZ, PT ;  /* 0x000000ff6d00720c */ /* 0x000fe20003f05270 */
[----:B------:R-:W-:Y:S01]  /*93d0*/  IMAD.U32 R3, RZ, RZ, UR52 ;  /* 0x00000034ff037e24 */ /* 0x000fe2000f8e00ff */
[----:B------:R-:W-:Y:S01]  /*93e0*/  UIADD3 UR4, UPT, UPT, UR52, 0x1, URZ ;  /* 0x0000000134047890 */ /* 0x000fe2000fffe0ff */
[----:B------:R-:W-:Y:S03]  /*93f0*/  IMAD.U32 R2, RZ, RZ, UR60 ;  /* 0x0000003cff027e24 */ /* 0x000fe6000f8e00ff */
[----:B------:R-:W-:Y:S04]  /*9400*/  UISETP.NE.AND UP0, UPT, UR4, 0x3, UPT ;  /* 0x000000030400788c */ /* 0x000fe8000bf05270 */
[----:B------:R-:W-:Y:S03]  /*9410*/  USEL UR52, UR4, URZ, UP0 ;  /* 0x000000ff04347287 */ /* 0x000fe60008000000 */
[----:B------:R-:W-:Y:S05]  /*9420*/  @P0 LEA R3, R3, UR47, 0x3 ;  /* 0x0000002f03030c11 */ /* 0x000fea000f8e18ff */
[----:B------:R-:W-:Y:S05]  /*9430*/  @P0 VIADD R3, R3, 0x118 ;  /* 0x0000011803030836 */ /* 0x000fea0000000000 */
[----:B------:R-:W-:Y:S04]  /*9440*/  @P0 PRMT R2, R2, 0x654, R3 ;  /* 0x0000065402020816 */ /* 0x000fe80000000003 */
[----:B------:R2:W-:Y:S03]  /*9450*/  @P0 SYNCS.ARRIVE.TRANS64.RED.A1T0 RZ, [R2+URZ], RZ ;  /* 0x000000ff02ff09a7 */ /* 0x0005e600081004ff */
.L_x_144:
[----:B------:R-:W-:Y:S01]  /*9460*/  R2UR UR6, R108 ;  /* 0x000000006c0672ca */ /* 0x000fe200000e0000 */
[----:B------:R-:W-:Y:S01]  /*9470*/  UIADD3 UR53, UPT, UPT, UR53, 0x2, URZ ;  /* 0x0000000235357890 */ /* 0x000fe2000fffe0ff */
[----:B------:R-:W-:Y:S02]  /*9480*/  R2UR UR5, R90 ;  /* 0x000000005a0572ca */ /* 0x000fe400000e0000 */
[----:B------:R-:W-:Y:S02]  /*9490*/  R2UR UR4, R91 ;  /* 0x000000005b0472ca */ /* 0x000fe400000e0000 */
[----:B------:R-:W-:Y:S02]  /*94a0*/  R2UR UR36, R102 ;  /* 0x00000000662472ca */ /* 0x000fe400000e0000 */
[----:B------:R-:W-:Y:S02]  /*94b0*/  ISETP.NE.AND P0, PT, R94, 0x2, PT ;  /* 0x000000025e00780c */ /* 0x000fe40003f05270 */
[----:B------:R-:W-:Y:S02]  /*94c0*/  ISETP.NE.AND P1, PT, R0, 0x2, PT ;  /* 0x000000020000780c */ /* 0x000fe40003f25270 */
[----:B--2---:R-:W-:Y:S01]  /*94d0*/  SEL R2, RZ, 0x1, P0 ;  /* 0x00000001ff027807 */ /* 0x004fe20000000000 */
[----:B------:R-:W-:Y:S01]  /*94e0*/  UISETP.NE.AND UP0, UPT, UR6, URZ, UPT ;  /* 0x000000ff0600728c */ /* 0x000fe2000bf05270 */
[----:B------:R-:W-:Y:S01]  /*94f0*/  SEL R3, RZ, 0x1, P1 ;  /* 0x00000001ff037807 */ /* 0x000fe20000800000 */
[----:B------:R-:W-:Y:S01]  /*9500*/  UIADD3 UR25, UPT, UPT, UR37, UR5, URZ ;  /* 0x0000000525197290 */ /* 0x000fe2000fffe0ff */
[----:B------:R-:W-:Y:S01]  /*9510*/  LOP3.LUT R97, R97, R2, RZ, 0x3c, !PT ;  /* 0x0000000261617212 */ /* 0x000fe200078e3cff */
[----:B------:R-:W-:Y:S01]  /*9520*/  UIADD3 UR26, UPT, UPT, UR38, UR4, URZ ;  /* 0x00000004261a7290 */ /* 0x000fe2000fffe0ff */
[----:B------:R-:W-:Y:S02]  /*9530*/  LOP3.LUT R98, R98, R3, RZ, 0x3c, !PT ;  /* 0x0000000362627212 */ /* 0x000fe400078e3cff */
[----:B------:R-:W-:Y:S02]  /*9540*/  SEL R94, R94, RZ, P0 ;  /* 0x000000ff5e5e7207 */ /* 0x000fe40000000000 */
[----:B------:R-:W-:Y:S01]  /*9550*/  SEL R36, R0, RZ, P1 ;  /* 0x000000ff00247207 */ /* 0x000fe20000800000 */
[----:B------:R-:W-:Y:S06]  /*9560*/  BRA.U UP0, `(.L_x_145) ;  /* 0xffffffd5009c7547 */ /* 0x000fec000b83ffff */
[----:B------:R-:W2:Y:S01]  /*9570*/  LDCU.64 UR4, c[0x0][0xc88] ;  /* 0x00019100ff0477ac */ /* 0x000ea20008000a00 */
[----:B------:R-:W3:Y:S01]  /*9580*/  LDCU.64 UR6, c[0x0][0xc90] ;  /* 0x00019200ff0677ac */ /* 0x000ee20008000a00 */
[----:B--2---:R-:W-:Y:S02]  /*9590*/  ISETP.NE.U32.AND P2, PT, RZ, UR4, PT ;  /* 0x00000004ff007c0c */ /* 0x004fe4000bf45070 */
[----:B---3--:R-:W-:Y:S02]  /*95a0*/  ISETP.NE.U32.AND P1, PT, RZ, UR6, PT ;  /* 0x00000006ff007c0c */ /* 0x008fe4000bf25070 */
[----:B------:R-:W-:Y:S02]  /*95b0*/  ISETP.NE.AND.EX P2, PT, RZ, UR5, PT, P2 ;  /* 0x00000005ff007c0c */ /* 0x000fe4000bf45320 */
[----:B------:R-:W-:-:S13]  /*95c0*/  ISETP.NE.AND.EX P0, PT, RZ, UR7, PT, P1 ;  /* 0x00000007ff007c0c */ /* 0x000fda000bf05310 */
[----:B------:R-:W-:Y:S05]  /*95d0*/  @P2 BRA P0, `(.L_x_146) ;  /* 0x00000000003c2947 */ /* 0x000fea0000000000 */
[----:B------:R-:W-:-:S13]  /*95e0*/  ISETP.NE.AND.EX P1, PT, RZ, UR7, PT, P1 ;  /* 0x00000007ff007c0c */ /* 0x000fda000bf25310 */
[----:B------:R-:W-:Y:S05]  /*95f0*/  @P1 BRA `(.L_x_147) ;  /* 0x00000000000c1947 */ /* 0x000fea0003800000 */
[----:B------:R-:W-:-:S13]  /*9600*/  FSETP.NEU.AND P0, PT, R41, RZ, PT ;  /* 0x000000ff2900720b */ /* 0x000fda0003f0d000 */
[----:B------:R-:W-:Y:S05]  /*9610*/  @!P0 EXIT ;  /* 0x000000000000894d */ /* 0x000fea0003800000 */
[----:B------:R-:W-:Y:S05]  /*9620*/  BRA `(.L_x_146) ;  /* 0x0000000000287947 */ /* 0x000fea0003800000 */
.L_x_147:
[----:B------:R-:W-:Y:S01]  /*9630*/  ISETP.NE.AND P0, PT, R93, RZ, PT ;  /* 0x000000ff5d00720c */ /* 0x000fe20003f05270 */
[----:B------:R-:W-:-:S12]  /*9640*/  BSSY.RECONVERGENT B0, `(.L_x_146) ;  /* 0x0000008000007945 */ /* 0x000fd80003800200 */
[----:B------:R-:W-:Y:S05]  /*9650*/  @P0 BRA `(.L_x_148) ;  /* 0x0000000000100947 */ /* 0x000fea0003800000 */
[----:B------:R-:W-:-:S04]  /*9660*/  ISETP.NE.U32.AND P0, PT, RZ, UR4, PT ;  /* 0x00000004ff007c0c */ /* 0x000fc8000bf05070 */
[----:B------:R-:W-:-:S13]  /*9670*/  ISETP.NE.AND.EX P0, PT, RZ, UR5, PT, P0 ;  /* 0x00000005ff007c0c */ /* 0x000fda000bf05300 */
[----:B------:R-:W-:Y:S05]  /*9680*/  @!P0 EXIT ;  /* 0x000000000000894d */ /* 0x000fea0003800000 */
[----:B------:R-:W-:Y:S05]  /*9690*/  BRA `(.L_x_149) ;  /* 0x0000000000087947 */ /* 0x000fea0003800000 */
.L_x_148:
[----:B------:R-:W-:-:S13]  /*96a0*/  FSETP.NEU.AND P0, PT, R41, RZ, PT ;  /* 0x000000ff2900720b */ /* 0x000fda0003f0d000 */
[----:B------:R-:W-:Y:S05]  /*96b0*/  @!P0 EXIT ;  /* 0x000000000000894d */ /* 0x000fea0003800000 */
.L_x_149:
[----:B------:R-:W-:Y:S05]  /*96c0*/  BSYNC.RECONVERGENT B0 ;  /* 0x0000000000007941 */ /* 0x000fea0003800200 */
.L_x_146:
[----:B------:R-:W-:Y:S01]  /*96d0*/  ULEA UR6, UR52, UR47, 0x3 ;  /* 0x0000002f34067291 */ /* 0x000fe2000f8e18ff */
[----:B------:R-:W-:-:S04]  /*96e0*/  DEPBAR.LE SB0, 0x0 ;  /* 0x000080000000791a */ /* 0x000fc80000000000 */
[----:B------:R-:W-:-:S04]  /*96f0*/  UIADD3 UR6, UPT, UPT, UR6, 0x118, URZ ;  /* 0x0000011806067890 */ /* 0x000fc8000fffe0ff */
[----:B------:R-:W-:-:S09]  /*9700*/  UPRMT UR6, UR60, 0x654, UR6 ;  /* 0x000006543c067896 */ /* 0x000fd20008000006 */
[----:B------:R-:W-:Y:S01]  /*9710*/  SYNCS.ARRIVE.TRANS64.RED.A1T0 RZ, [UR6], RZ ;  /* 0x000000ffffff79a7 */ /* 0x000fe20008100406 */
[----:B------:R-:W-:Y:S05]  /*9720*/  EXIT ;  /* 0x000000000000794d */ /* 0x000fea0003800000 */
.L_x_25:
[----:B--2---:R2:W3:Y:S02]  /*9730*/  SYNCS.PHASECHK.TRANS64.TRYWAIT P0, [R3+URZ+0x190], R2 ;  /* 0x00019002030075a7 */ /* 0x0044e400080011ff */
[----:B---3--:R-:W-:Y:S05]  /*9740*/  @!P0 NANOSLEEP.SYNCS 0x989680 ;  /* 0x009896800000895d */ /* 0x008fea0003900000 */
[----:B------:R-:W3:Y:S02]  /*9750*/  @!P0 SYNCS.PHASECHK.TRANS64 P0, [R3+URZ+0x190], R2 ;  /* 0x00019002030085a7 */ /* 0x000ee400080010ff */
[----:B---3--:R-:W-:Y:S05]  /*9760*/  @!P0 BRA `(.L_x_25) ;  /* 0xfffffffc00f08947 */ /* 0x008fea000383ffff */
[----:B------:R-:W-:Y:S05]  /*9770*/  BRA `(.L_x_150) ;  /* 0xffffff8800007947 */ /* 0x000fea000383ffff */
.L_x_28:
[----:B-1----:R-:W-:-:S07]  /*9780*/  MOV R0, UR5 ;  /* 0x0000000500007c02 */ /* 0x002fce0008000f00 */
.L_x_151:
[----:B-1----:R1:W2:Y:S02]  /*9790*/  SYNCS.PHASECHK.TRANS64.TRYWAIT P0, [R0+URZ+0x80], R3 ;  /* 0x00008003000075a7 */ /* 0x0022a400080011ff */
[----:B--2---:R-:W-:Y:S05]  /*97a0*/  @!P0 NANOSLEEP.SYNCS 0x989680 ;  /* 0x009896800000895d */ /* 0x004fea0003900000 */
[----:B------:R-:W2:Y:S02]  /*97b0*/  @!P0 SYNCS.PHASECHK.TRANS64 P0, [R0+URZ+0x80], R3 ;  /* 0x00008003000085a7 */ /* 0x000ea400080010ff */
[----:B--2---:R-:W-:Y:S05]  /*97c0*/  @!P0 BRA `(.L_x_151) ;  /* 0xfffffffc00f08947 */ /* 0x004fea000383ffff */
[----:B------:R-:W-:Y:S05]  /*97d0*/  BRA `(.L_x_27) ;  /* 0xffffff8800747947 */ /* 0x000fea000383ffff */
.L_x_37:
[----:B-1----:R-:W-:-:S07]  /*97e0*/  MOV R0, UR14 ;  /* 0x0000000e00007c02 */ /* 0x002fce0008000f00 */
.L_x_152:
[----:B-1----:R1:W2:Y:S02]  /*97f0*/  SYNCS.PHASECHK.TRANS64.TRYWAIT P0, [R0+URZ+0x80], R3 ;  /* 0x00008003000075a7 */ /* 0x0022a400080011ff */
[----:B--2---:R-:W-:Y:S05]  /*9800*/  @!P0 NANOSLEEP.SYNCS 0x989680 ;  /* 0x009896800000895d */ /* 0x004fea0003900000 */
[----:B------:R-:W2:Y:S02]  /*9810*/  @!P0 SYNCS.PHASECHK.TRANS64 P0, [R0+URZ+0x80], R3 ;  /* 0x00008003000085a7 */ /* 0x000ea400080010ff */
[----:B--2---:R-:W-:Y:S05]  /*9820*/  @!P0 BRA `(.L_x_152) ;  /* 0xfffffffc00f08947 */ /* 0x004fea000383ffff */
[----:B------:R-:W-:Y:S05]  /*9830*/  BRA `(.L_x_36) ;  /* 0xffffff8c00947947 */ /* 0x000fea000383ffff */
.L_x_44:
[----:B-1----:R1:W4:Y:S02]  /*9840*/  SYNCS.PHASECHK.TRANS64.TRYWAIT P0, [R3+URZ+0x140], R0 ;  /* 0x00014000030075a7 */ /* 0x00232400080011ff */
[----:B----4-:R-:W-:Y:S05]  /*9850*/  @!P0 NANOSLEEP.SYNCS 0x989680 ;  /* 0x009896800000895d */ /* 0x010fea0003900000 */
[----:B------:R-:W4:Y:S02]  /*9860*/  @!P0 SYNCS.PHASECHK.TRANS64 P0, [R3+URZ+0x140], R0 ;  /* 0x00014000030085a7 */ /* 0x000f2400080010ff */
[----:B----4-:R-:W-:Y:S05]  /*9870*/  @!P0 BRA `(.L_x_44) ;  /* 0xfffffffc00f08947 */ /* 0x010fea000383ffff */
[----:B------:R-:W-:Y:S05]  /*9880*/  BRA `(.L_x_153) ;  /* 0xffffff9000947947 */ /* 0x000fea000383ffff */
.L_x_48:
[----:B-1----:R-:W-:-:S07]  /*9890*/  MOV R0, UR4 ;  /* 0x0000000400007c02 */ /* 0x002fce0008000f00 */
.L_x_154:
[----:B-1----:R1:W2:Y:S02]  /*98a0*/  SYNCS.PHASECHK.TRANS64.TRYWAIT P0, [R0+URZ], R3 ;  /* 0x00000003000075a7 */ /* 0x0022a400080011ff */
[----:B--2---:R-:W-:Y:S05]  /*98b0*/  @!P0 NANOSLEEP.SYNCS 0x989680 ;  /* 0x009896800000895d */ /* 0x004fea0003900000 */
[----:B------:R-:W2:Y:S02]  /*98c0*/  @!P0 SYNCS.PHASECHK.TRANS64 P0, [R0+URZ], R3 ;  /* 0x00000003000085a7 */ /* 0x000ea400080010ff */
[----:B--2---:R-:W-:Y:S05]  /*98d0*/  @!P0 BRA `(.L_x_154) ;  /* 0xfffffffc00f08947 */ /* 0x004fea000383ffff */
[----:B------:R-:W-:Y:S05]  /*98e0*/  BRA `(.L_x_155) ;  /* 0xffffff9800407947 */ /* 0x000fea000383ffff */
.L_x_49:
[----:B------:R-:W-:-:S07]  /*98f0*/  MOV R0, UR5 ;  /* 0x0000000500007c02 */ /* 0x000fce0008000f00 */
.L_x_156:
[----:B-1----:R1:W2:Y:S02]  /*9900*/  SYNCS.PHASECHK.TRANS64.TRYWAIT P0, [R0+URZ], R3 ;  /* 0x00000003000075a7 */ /* 0x0022a400080011ff */
[----:B--2---:R-:W-:Y:S05]  /*9910*/  @!P0 NANOSLEEP.SYNCS 0x989680 ;  /* 0x009896800000895d */ /* 0x004fea0003900000 */
[----:B------:R-:W2:Y:S02]  /*9920*/  @!P0 SYNCS.PHASECHK.TRANS64 P0, [R0+URZ], R3 ;  /* 0x00000003000085a7 */ /* 0x000ea400080010ff */
[----:B--2---:R-:W-:Y:S05]  /*9930*/  @!P0 BRA `(.L_x_156) ;  /* 0xfffffffc00f08947 */ /* 0x004fea000383ffff */
[----:B------:R-:W-:Y:S05]  /*9940*/  BRA `(.L_x_157) ;  /* 0xffffff98004c7947 */ /* 0x000fea000383ffff */
.L_x_50:
[----:B------:R-:W-:-:S07]  /*9950*/  MOV R0, UR5 ;  /* 0x0000000500007c02 */ /* 0x000fce0008000f00 */
.L_x_158:
[----:B-1----:R1:W2:Y:S02]  /*9960*/  SYNCS.PHASECHK.TRANS64.TRYWAIT P0, [R0+URZ], R3 ;  /* 0x00000003000075a7 */ /* 0x0022a400080011ff */
[----:B--2---:R-:W-:Y:S05]  /*9970*/  @!P0 NANOSLEEP.SYNCS 0x989680 ;  /* 0x009896800000895d */ /* 0x004fea0003900000 */
[----:B------:R-:W2:Y:S02]  /*9980*/  @!P0 SYNCS.PHASECHK.TRANS64 P0, [R0+URZ], R3 ;  /* 0x00000003000085a7 */ /* 0x000ea400080010ff */
[----:B--2---:R-:W-:Y:S05]  /*9990*/  @!P0 BRA `(.L_x_158) ;  /* 0xfffffffc00f08947 */ /* 0x004fea000383ffff */
[----:B------:R-:W-:Y:S05]  /*99a0*/  BRA `(.L_x_159) ;  /* 0xffffff9800587947 */ /* 0x000fea000383ffff */
.L_x_51:
[----:B------:R-:W-:-:S07]  /*99b0*/  MOV R0, UR5 ;  /* 0x0000000500007c02 */ /* 0x000fce0008000f00 */
.L_x_160:
[----:B-1----:R1:W2:Y:S02]  /*99c0*/  SYNCS.PHASECHK.TRANS64.TRYWAIT P0, [R0+URZ], R3 ;  /* 0x00000003000075a7 */ /* 0x0022a400080011ff */
[----:B--2---:R-:W-:Y:S05]  /*99d0*/  @!P0 NANOSLEEP.SYNCS 0x989680 ;  /* 0x009896800000895d */ /* 0x004fea0003900000 */
[----:B------:R-:W2:Y:S02]  /*99e0*/  @!P0 SYNCS.PHASECHK.TRANS64 P0, [R0+URZ], R3 ;  /* 0x00000003000085a7 */ /* 0x000ea400080010ff */
[----:B--2---:R-:W-:Y:S05]  /*99f0*/  @!P0 BRA `(.L_x_160) ;  /* 0xfffffffc00f08947 */ /* 0x004fea000383ffff */
[----:B------:R-:W-:Y:S05]  /*9a00*/  BRA `(.L_x_161) ;  /* 0xffffff9800647947 */ /* 0x000fea000383ffff */
.L_x_52:
[----:B------:R-:W-:-:S07]  /*9a10*/  MOV R0, UR5 ;  /* 0x0000000500007c02 */ /* 0x000fce0008000f00 */
.L_x_162:
[----:B-1----:R1:W2:Y:S02]  /*9a20*/  SYNCS.PHASECHK.TRANS64.TRYWAIT P0, [R0+URZ], R3 ;  /* 0x00000003000075a7 */ /* 0x0022a400080011ff */
[----:B--2---:R-:W-:Y:S05]  /*9a30*/  @!P0 NANOSLEEP.SYNCS 0x989680 ;  /* 0x009896800000895d */ /* 0x004fea0003900000 */
[----:B------:R-:W2:Y:S02]  /*9a40*/  @!P0 SYNCS.PHASECHK.TRANS64 P0, [R0+URZ], R3 ;  /* 0x00000003000085a7 */ /* 0x000ea400080010ff */
[----:B--2---:R-:W-:Y:S05]  /*9a50*/  @!P0 BRA `(.L_x_162) ;  /* 0xfffffffc00f08947 */ /* 0x004fea000383ffff */
[----:B------:R-:W-:Y:S05]  /*9a60*/  BRA `(.L_x_163) ;  /* 0xffffff9800707947 */ /* 0x000fea000383ffff */
.L_x_53:
[----:B------:R-:W-:-:S07]  /*9a70*/  MOV R0, UR5 ;  /* 0x0000000500007c02 */ /* 0x000fce0008000f00 */
.L_x_164:
[----:B-1----:R1:W2:Y:S02]  /*9a80*/  SYNCS.PHASECHK.TRANS64.TRYWAIT P0, [R0+URZ], R3 ;  /* 0x00000003000075a7 */ /* 0x0022a400080011ff */
[----:B--2---:R-:W-:Y:S05]  /*9a90*/  @!P0 NANOSLEEP.SYNCS 0x989680 ;  /* 0x009896800000895d */ /* 0x004fea0003900000 */
[----:B------:R-:W2:Y:S02]  /*9aa0*/  @!P0 SYNCS.PHASECHK.TRANS64 P0, [R0+URZ], R3 ;  /* 0x00000003000085a7 */ /* 0x000ea400080010ff */
[----:B--2---:R-:W-:Y:S05]  /*9ab0*/  @!P0 BRA `(.L_x_164) ;  /* 0xfffffffc00f08947 */ /* 0x004fea000383ffff */
[----:B------:R-:W-:Y:S05]  /*9ac0*/  BRA `(.L_x_165) ;  /* 0xffffff98007c7947 */ /* 0x000fea000383ffff */
.L_x_54:
[----:B------:R-:W-:-:S07]  /*9ad0*/  MOV R0, UR5 ;  /* 0x0000000500007c02 */ /* 0x000fce0008000f00 */
.L_x_166:
[----:B-1----:R1:W2:Y:S02]  /*9ae0*/  SYNCS.PHASECHK.TRANS64.TRYWAIT P0, [R0+URZ], R3 ;  /* 0x00000003000075a7 */ /* 0x0022a400080011ff */
[----:B--2---:R-:W-:Y:S05]  /*9af0*/  @!P0 NANOSLEEP.SYNCS 0x989680 ;  /* 0x009896800000895d */ /* 0x004fea0003900000 */
[----:B------:R-:W2:Y:S02]  /*9b00*/  @!P0 SYNCS.PHASECHK.TRANS64 P0, [R0+URZ], R3 ;  /* 0x00000003000085a7 */ /* 0x000ea400080010ff */
[----:B--2---:R-:W-:Y:S05]  /*9b10*/  @!P0 BRA `(.L_x_166) ;  /* 0xfffffffc00f08947 */ /* 0x004fea000383ffff */
[----:B------:R-:W-:Y:S05]  /*9b20*/  BRA `(.L_x_167) ;  /* 0xffffff9800887947 */ /* 0x000fea000383ffff */
.L_x_55:
[----:B------:R-:W-:-:S07]  /*9b30*/  MOV R0, UR5 ;  /* 0x0000000500007c02 */ /* 0x000fce0008000f00 */
.L_x_168:
[----:B-1----:R1:W2:Y:S02]  /*9b40*/  SYNCS.PHASECHK.TRANS64.TRYWAIT P0, [R0+URZ], R3 ;  /* 0x00000003000075a7 */ /* 0x0022a400080011ff */
[----:B--2---:R-:W-:Y:S05]  /*9b50*/  @!P0 NANOSLEEP.SYNCS 0x989680 ;  /* 0x009896800000895d */ /* 0x004fea0003900000 */
[----:B------:R-:W2:Y:S02]  /*9b60*/  @!P0 SYNCS.PHASECHK.TRANS64 P0, [R0+URZ], R3 ;  /* 0x00000003000085a7 */ /* 0x000ea400080010ff */
[----:B--2---:R-:W-:Y:S05]  /*9b70*/  @!P0 BRA `(.L_x_168) ;  /* 0xfffffffc00f08947 */ /* 0x004fea000383ffff */
[----:B------:R-:W-:Y:S05]  /*9b80*/  BRA `(.L_x_169) ;  /* 0xffffff9800947947 */ /* 0x000fea000383ffff */
.L_x_56:
[----:B------:R-:W-:-:S07]  /*9b90*/  MOV R0, UR5 ;  /* 0x0000000500007c02 */ /* 0x000fce0008000f00 */
.L_x_170:
[----:B-1----:R1:W2:Y:S02]  /*9ba0*/  SYNCS.PHASECHK.TRANS64.TRYWAIT P0, [R0+URZ], R3 ;  /* 0x00000003000075a7 */ /* 0x0022a400080011ff */
[----:B--2---:R-:W-:Y:S05]  /*9bb0*/  @!P0 NANOSLEEP.SYNCS 0x989680 ;  /* 0x009896800000895d */ /* 0x004fea0003900000 */
[----:B------:R-:W2:Y:S02]  /*9bc0*/  @!P0 SYNCS.PHASECHK.TRANS64 P0, [R0+URZ], R3 ;  /* 0x00000003000085a7 */ /* 0x000ea400080010ff */
[----:B--2---:R-:W-:Y:S05]  /*9bd0*/  @!P0 BRA `(.L_x_170) ;  /* 0xfffffffc00f08947 */ /* 0x004fea000383ffff */
[----:B------:R-:W-:Y:S05]  /*9be0*/  BRA `(.L_x_171) ;  /* 0xffffff9800a07947 */ /* 0x000fea000383ffff */
.L_x_57:
[----:B------:R-:W-:-:S07]  /*9bf0*/  MOV R0, UR5 ;  /* 0x0000000500007c02 */ /* 0x000fce0008000f00 */
.L_x_172:
[----:B-1----:R1:W2:Y:S02]  /*9c00*/  SYNCS.PHASECHK.TRANS64.TRYWAIT P0, [R0+URZ], R3 ;  /* 0x00000003000075a7 */ /* 0x0022a400080011ff */
[----:B--2---:R-:W-:Y:S05]  /*9c10*/  @!P0 NANOSLEEP.SYNCS 0x989680 ;  /* 0x009896800000895d */ /* 0x004fea0003900000 */
[----:B------:R-:W2:Y:S02]  /*9c20*/  @!P0 SYNCS.PHASECHK.TRANS64 P0, [R0+URZ], R3 ;  /* 0x00000003000085a7 */ /* 0x000ea400080010ff */
[----:B--2---:R-:W-:Y:S05]  /*9c30*/  @!P0 BRA `(.L_x_172) ;  /* 0xfffffffc00f08947 */ /* 0x004fea000383ffff */
[----:B------:R-:W-:Y:S05]  /*9c40*/  BRA `(.L_x_173) ;  /* 0xffffff9800ac7947 */ /* 0x000fea000383ffff */
.L_x_58:
[----:B------:R-:W-:-:S07]  /*9c50*/  MOV R0, UR5 ;  /* 0x0000000500007c02 */ /* 0x000fce0008000f00 */
.L_x_174:
[----:B-1----:R1:W2:Y:S02]  /*9c60*/  SYNCS.PHASECHK.TRANS64.TRYWAIT P0, [R0+URZ], R3 ;  /* 0x00000003000075a7 */ /* 0x0022a400080011ff */
[----:B--2---:R-:W-:Y:S05]  /*9c70*/  @!P0 NANOSLEEP.SYNCS 0x989680 ;  /* 0x009896800000895d */ /* 0x004fea0003900000 */
[----:B------:R-:W2:Y:S02]  /*9c80*/  @!P0 SYNCS.PHASECHK.TRANS64 P0, [R0+URZ], R3 ;  /* 0x00000003000085a7 */ /* 0x000ea400080010ff */
[----:B--2---:R-:W-:Y:S05]  /*9c90*/  @!P0 BRA `(.L_x_174) ;  /* 0xfffffffc00f08947 */ /* 0x004fea000383ffff */
[----:B------:R-:W-:Y:S05]  /*9ca0*/  BRA `(.L_x_175) ;  /* 0xffffff9800b87947 */ /* 0x000fea000383ffff */
.L_x_59:
[----:B------:R-:W-:-:S07]  /*9cb0*/  MOV R0, UR5 ;  /* 0x0000000500007c02 */ /* 0x000fce0008000f00 */
.L_x_176:
[----:B-1----:R1:W2:Y:S02]  /*9cc0*/  SYNCS.PHASECHK.TRANS64.TRYWAIT P0, [R0+URZ], R3 ;  /* 0x00000003000075a7 */ /* 0x0022a400080011ff */
[----:B--2---:R-:W-:Y:S05]  /*9cd0*/  @!P0 NANOSLEEP.SYNCS 0x989680 ;  /* 0x009896800000895d */ /* 0x004fea0003900000 */
[----:B------:R-:W2:Y:S02]  /*9ce0*/  @!P0 SYNCS.PHASECHK.TRANS64 P0, [R0+URZ], R3 ;  /* 0x00000003000085a7 */ /* 0x000ea400080010ff */
[----:B--2---:R-:W-:Y:S05]  /*9cf0*/  @!P0 BRA `(.L_x_176) ;  /* 0xfffffffc00f08947 */ /* 0x004fea000383ffff */
[----:B------:R-:W-:Y:S05]  /*9d00*/  BRA `(.L_x_177) ;  /* 0xffffff9800c47947 */ /* 0x000fea000383ffff */
.L_x_60:
[----:B------:R-:W-:-:S07]  /*9d10*/  MOV R0, UR5 ;  /* 0x0000000500007c02 */ /* 0x000fce0008000f00 */
.L_x_178:
[----:B-1----:R1:W2:Y:S02]  /*9d20*/  SYNCS.PHASECHK.TRANS64.TRYWAIT P0, [R0+URZ], R3 ;  /* 0x00000003000075a7 */ /* 0x0022a400080011ff */
[----:B--2---:R-:W-:Y:S05]  /*9d30*/  @!P0 NANOSLEEP.SYNCS 0x989680 ;  /* 0x009896800000895d */ /* 0x004fea0003900000 */
[----:B------:R-:W2:Y:S02]  /*9d40*/  @!P0 SYNCS.PHASECHK.TRANS64 P0, [R0+URZ], R3 ;  /* 0x00000003000085a7 */ /* 0x000ea400080010ff */
[----:B--2---:R-:W-:Y:S05]  /*9d50*/  @!P0 BRA `(.L_x_178) ;  /* 0xfffffffc00f08947 */ /* 0x004fea000383ffff */
[----:B------:R-:W-:Y:S05]  /*9d60*/  BRA `(.L_x_179) ;  /* 0xffffff9800d07947 */ /* 0x000fea000383ffff */
.L_x_61:
[----:B------:R-:W-:-:S07]  /*9d70*/  MOV R0, UR5 ;  /* 0x0000000500007c02 */ /* 0x000fce0008000f00 */
.L_x_180:
[----:B-1----:R1:W2:Y:S02]  /*9d80*/  SYNCS.PHASECHK.TRANS64.TRYWAIT P0, [R0+URZ], R3 ;  /* 0x00000003000075a7 */ /* 0x0022a400080011ff */
[----:B--2---:R-:W-:Y:S05]  /*9d90*/  @!P0 NANOSLEEP.SYNCS 0x989680 ;  /* 0x009896800000895d */ /* 0x004fea0003900000 */
[----:B------:R-:W2:Y:S02]  /*9da0*/  @!P0 SYNCS.PHASECHK.TRANS64 P0, [R0+URZ], R3 ;  /* 0x00000003000085a7 */ /* 0x000ea400080010ff */
[----:B--2---:R-:W-:Y:S05]  /*9db0*/  @!P0 BRA `(.L_x_180) ;  /* 0xfffffffc00f08947 */ /* 0x004fea000383ffff */
[----:B------:R-:W-:Y:S05]  /*9dc0*/  BRA `(.L_x_181) ;  /* 0xffffff9800dc7947 */ /* 0x000fea000383ffff */
.L_x_62:
[----:B------:R-:W-:-:S07]  /*9dd0*/  MOV R0, UR5 ;  /* 0x0000000500007c02 */ /* 0x000fce0008000f00 */
.L_x_182:
[----:B-1----:R1:W2:Y:S02]  /*9de0*/  SYNCS.PHASECHK.TRANS64.TRYWAIT P0, [R0+URZ], R3 ;  /* 0x00000003000075a7 */ /* 0x0022a400080011ff */
[----:B--2---:R-:W-:Y:S05]  /*9df0*/  @!P0 NANOSLEEP.SYNCS 0x989680 ;  /* 0x009896800000895d */ /* 0x004fea0003900000 */
[----:B------:R-:W2:Y:S02]  /*9e00*/  @!P0 SYNCS.PHASECHK.TRANS64 P0, [R0+URZ], R3 ;  /* 0x00000003000085a7 */ /* 0x000ea400080010ff */
[----:B--2---:R-:W-:Y:S05]  /*9e10*/  @!P0 BRA `(.L_x_182) ;  /* 0xfffffffc00f08947 */ /* 0x004fea000383ffff */
[----:B------:R-:W-:Y:S05]  /*9e20*/  BRA `(.L_x_183) ;  /* 0xffffff9800e87947 */ /* 0x000fea000383ffff */
.L_x_65:
[----:B-1----:R1:W2:Y:S02]  /*9e30*/  SYNCS.PHASECHK.TRANS64.TRYWAIT P0, [R2+URZ+0x180], R5 ;  /* 0x00018005020075a7 */ /* 0x0022a400080011ff */
[----:B--2---:R-:W-:Y:S05]  /*9e40*/  @!P0 NANOSLEEP.SYNCS 0x989680 ;  /* 0x009896800000895d */ /* 0x004fea0003900000 */
[----:B------:R-:W2:Y:S02]  /*9e50*/  @!P0 SYNCS.PHASECHK.TRANS64 P0, [R2+URZ+0x180], R5 ;  /* 0x00018005020085a7 */ /* 0x000ea400080010ff */
[----:B--2---:R-:W-:Y:S05]  /*9e60*/  @!P0 BRA `(.L_x_65) ;  /* 0xfffffffc00f08947 */ /* 0x004fea000383ffff */
[----:B------:R-:W-:Y:S05]  /*9e70*/  BRA `(.L_x_184) ;  /* 0xffffff9c00447947 */ /* 0x000fea000383ffff */
.L_x_66:
[----:B------:R-:W-:-:S07]  /*9e80*/  MOV R2, UR4 ;  /* 0x0000000400027c02 */ /* 0x000fce0008000f00 */
.L_x_185:
[----:B-1----:R1:W2:Y:S02]  /*9e90*/  SYNCS.PHASECHK.TRANS64.TRYWAIT P0, [R2+URZ+0x150], R5 ;  /* 0x00015005020075a7 */ /* 0x0022a400080011ff */
[----:B--2---:R-:W-:Y:S05]  /*9ea0*/  @!P0 NANOSLEEP.SYNCS 0x989680 ;  /* 0x009896800000895d */ /* 0x004fea0003900000 */
[----:B------:R-:W2:Y:S02]  /*9eb0*/  @!P0 SYNCS.PHASECHK.TRANS64 P0, [R2+URZ+0x150], R5 ;  /* 0x00015005020085a7 */ /* 0x000ea400080010ff */
[----:B--2---:R-:W-:Y:S05]  /*9ec0*/  @!P0 BRA `(.L_x_185) ;  /* 0xfffffffc00f08947 */ /* 0x004fea000383ffff */
[----:B------:R-:W-:Y:S05]  /*9ed0*/  BRA `(.L_x_186) ;  /* 0xffffff9c00547947 */ /* 0x000fea000383ffff */
.L_x_67:
[----:B-1----:R1:W2:Y:S02]  /*9ee0*/  SYNCS.PHASECHK.TRANS64.TRYWAIT P1, [R2+URZ+0x140], R5 ;  /* 0x00014005020075a7 */ /* 0x0022a400080211ff */
[----:B--2---:R-:W-:Y:S05]  /*9ef0*/  @!P1 NANOSLEEP.SYNCS 0x989680 ;  /* 0x009896800000995d */ /* 0x004fea0003900000 */
[----:B------:R-:W2:Y:S02]  /*9f00*/  @!P1 SYNCS.PHASECHK.TRANS64 P1, [R2+URZ+0x140], R5 ;  /* 0x00014005020095a7 */ /* 0x000ea400080210ff */
[----:B--2---:R-:W-:Y:S05]  /*9f10*/  @!P1 BRA `(.L_x_67) ;  /* 0xfffffffc00f09947 */ /* 0x004fea000383ffff */
[----:B------:R-:W-:Y:S05]  /*9f20*/  BRA `(.L_x_187) ;  /* 0xffffff9c00847947 */ /* 0x000fea000383ffff */
.L_x_70:
[----:B------:R-:W-:-:S07]  /*9f30*/  MOV R0, UR4 ;  /* 0x0000000400007c02 */ /* 0x000fce0008000f00 */
.L_x_188:
[----:B-1----:R1:W2:Y:S02]  /*9f40*/  SYNCS.PHASECHK.TRANS64.TRYWAIT P0, [R0+URZ+0x150], R3 ;  /* 0x00015003000075a7 */ /* 0x0022a400080011ff */
[----:B--2---:R-:W-:Y:S05]  /*9f50*/  @!P0 NANOSLEEP.SYNCS 0x989680 ;  /* 0x009896800000895d */ /* 0x004fea0003900000 */
[----:B------:R-:W2:Y:S02]  /*9f60*/  @!P0 SYNCS.PHASECHK.TRANS64 P0, [R0+URZ+0x150], R3 ;  /* 0x00015003000085a7 */ /* 0x000ea400080010ff */
[----:B--2---:R-:W-:Y:S05]  /*9f70*/  @!P0 BRA `(.L_x_188) ;  /* 0xfffffffc00f08947 */ /* 0x004fea000383ffff */
[----:B------:R-:W-:Y:S05]  /*9f80*/  BRA `(.L_x_69) ;  /* 0xffffff9c00d87947 */ /* 0x000fea000383ffff */
.L_x_79:
[----:B-1----:R-:W-:-:S04]  /*9f90*/  MOV R0, UR5 ;  /* 0x0000000500007c02 */ /* 0x002fc80008000f00 */
[----:B------:R1:W2:Y:S03]  /*9fa0*/  SYNCS.PHASECHK.TRANS64.TRYWAIT P0, [R0+URZ+0x8], R7 ;  /* 0x00000807000075a7 */ /* 0x0002a600080011ff */
[----:B--2---:R-:W-:Y:S05]  /*9fb0*/  @!P0 NANOSLEEP.SYNCS 0x989680 ;  /* 0x009896800000895d */ /* 0x004fea0003900000 */
[----:B------:R-:W2:Y:S02]  /*9fc0*/  @!P0 SYNCS.PHASECHK.TRANS64 P0, [R0+URZ+0x8], R7 ;  /* 0x00000807000085a7 */ /* 0x000ea400080010ff */
[----:B--2---:R-:W-:Y:S05]  /*9fd0*/  @!P0 BRA `(.L_x_79) ;  /* 0xfffffffc00ec8947 */ /* 0x004fea000383ffff */
[----:B------:R-:W-:Y:S05]  /*9fe0*/  BRA `(.L_x_78) ;  /* 0xffffffa0008c7947 */ /* 0x000fea000383ffff */
.L_x_81:
[----:B------:R-:W-:Y:S01]  /*9ff0*/  BSSY B0, `(.L_x_189) ;  /* 0x0000006000007945 */ /* 0x000fe20003800000 */
[----:B------:R-:W-:-:S07]  /*a000*/  MOV R15, 0xffffffff ;  /* 0xffffffff000f7802 */ /* 0x000fce0000000f00 */
[----:B-1---5:R-:W-:Y:S05]  /*a010*/  WARPSYNC.COLLECTIVE R15, `(.L_x_190) ;  /* 0x000000000f0c7348 */ /* 0x022fea0003c00000 */
[----:B------:R-:W-:Y:S02]  /*a020*/  ELECT P6, UR79, PT ;  /* 0x00000000004f782f */ /* 0x000fe400038c0000 */
[----:B------:R-:W-:Y:S01]  /*a030*/  MOV R14, UR79 ;  /* 0x0000004f000e7c02 */ /* 0x000fe20008000f00 */
[----:B-1---5:R-:W-:Y:S10]  /*a040*/  ENDCOLLECTIVE ;  /* 0x000000000000791b */ /* 0x022ff40003800000 */
.L_x_190:
[----:B------:R-:W-:Y:S05]  /*a050*/  BSYNC B0 ;  /* 0x0000000000007941 */ /* 0x000fea0003800000 */
.L_x_189:
[----:B------:R-:W-:Y:S01]  /*a060*/  PLOP3.LUT P0, PT, P6, PT, PT, 0x80, 0x8 ;  /* 0x000000000008781c */ /* 0x000fe2000370f070 */
[----:B------:R-:W-:-:S12]  /*a070*/  BRA `(.L_x_191) ;  /* 0xffffffa000b87947 */ /* 0x000fd8000383ffff */
.L_x_83:
[----:B-1----:R-:W-:-:S04]  /*a080*/  MOV R0, UR5 ;  /* 0x0000000500007c02 */ /* 0x002fc80008000f00 */
[----:B------:R1:W2:Y:S03]  /*a090*/  SYNCS.PHASECHK.TRANS64.TRYWAIT P0, [R0+URZ+0x8], R5 ;  /* 0x00000805000075a7 */ /* 0x0002a600080011ff */
[----:B--2---:R-:W-:Y:S05]  /*a0a0*/  @!P0 NANOSLEEP.SYNCS 0x989680 ;  /* 0x009896800000895d */ /* 0x004fea0003900000 */
[----:B------:R-:W2:Y:S02]  /*a0b0*/  @!P0 SYNCS.PHASECHK.TRANS64 P0, [R0+URZ+0x8], R5 ;  /* 0x00000805000085a7 */ /* 0x000ea400080010ff */
[----:B--2---:R-:W-:Y:S05]  /*a0c0*/  @!P0 BRA `(.L_x_83) ;  /* 0xfffffffc00ec8947 */ /* 0x004fea000383ffff */
[----:B------:R-:W-:Y:S05]  /*a0d0*/  BRA `(.L_x_82) ;  /* 0xffffffa000bc7947 */ /* 0x000fea000383ffff */
.L_x_84:
[----:B-1----:R1:W2:Y:S02]  /*a0e0*/  SYNCS.PHASECHK.TRANS64.TRYWAIT P0, [R2+URZ+0x140], R5 ;  /* 0x00014005020075a7 */ /* 0x0022a400080011ff */
[----:B--2---:R-:W-:Y:S05]  /*a0f0*/  @!P0 NANOSLEEP.SYNCS 0x989680 ;  /* 0x009896800000895d */ /* 0x004fea0003900000 */
[----:B------:R-:W2:Y:S02]  /*a100*/  @!P0 SYNCS.PHASECHK.TRANS64 P0, [R2+URZ+0x140], R5 ;  /* 0x00014005020085a7 */ /* 0x000ea400080010ff */
[----:B--2---:R-:W-:Y:S05]  /*a110*/  @!P0 BRA `(.L_x_84) ;  /* 0xfffffffc00f08947 */ /* 0x004fea000383ffff */
[----:B------:R-:W-:Y:S05]  /*a120*/  BRA `(.L_x_192) ;  /* 0xffffffa400dc7947 */ /* 0x000fea000383ffff */
.L_x_88:
[----:B------:R-:W-:-:S07]  /*a130*/  MOV R0, UR44 ;  /* 0x0000002c00007c02 */ /* 0x000fce0008000f00 */
.L_x_193:
[----:B-1----:R1:W2:Y:S02]  /*a140*/  SYNCS.PHASECHK.TRANS64.TRYWAIT P0, [R0+URZ+0x170], R5 ;  /* 0x00017005000075a7 */ /* 0x0022a400080011ff */
[----:B--2---:R-:W-:Y:S05]  /*a150*/  @!P0 NANOSLEEP.SYNCS 0x989680 ;  /* 0x009896800000895d */ /* 0x004fea0003900000 */
[----:B------:R-:W2:Y:S02]  /*a160*/  @!P0 SYNCS.PHASECHK.TRANS64 P0, [R0+URZ+0x170], R5 ;  /* 0x00017005000085a7 */ /* 0x000ea400080010ff */
[----:B--2---:R-:W-:Y:S05]  /*a170*/  @!P0 BRA `(.L_x_193) ;  /* 0xfffffffc00f08947 */ /* 0x004fea000383ffff */
[----:B------:R-:W-:Y:S05]  /*a180*/  BRA `(.L_x_194) ;  /* 0xffffffac00747947 */ /* 0x000fea000383ffff */
.L_x_91:
[----:B------:R-:W-:Y:S07]  /*a190*/  MOV R0, UR7 ;  /* 0x0000000700007c02 */ /* 0x000fee0008000f00 */
.L_x_195:
[----:B-1----:R1:W2:Y:S02]  /*a1a0*/  SYNCS.PHASECHK.TRANS64.TRYWAIT P0, [R0+URZ], R5 ;  /* 0x00000005000075a7 */ /* 0x0022a400080011ff */
[----:B--2---:R-:W-:Y:S05]  /*a1b0*/  @!P0 NANOSLEEP.SYNCS 0x989680 ;  /* 0x009896800000895d */ /* 0x004fea0003900000 */
[----:B------:R-:W2:Y:S02]  /*a1c0*/  @!P0 SYNCS.PHASECHK.TRANS64 P0, [R0+URZ], R5 ;  /* 0x00000005000085a7 */ /* 0x000ea400080010ff */
[----:B--2---:R-:W-:Y:S05]  /*a1d0*/  @!P0 BRA `(.L_x_195) ;  /* 0xfffffffc00f08947 */ /* 0x004fea000383ffff */
[----:B------:R-:W-:Y:S05]  /*a1e0*/  BRA `(.L_x_90) ;  /* 0xffffffac00b47947 */ /* 0x000fea000383ffff */
.L_x_95:
[----:B-1----:R-:W-:-:S07]  /*a1f0*/  MOV R0, UR4 ;  /* 0x0000000400007c02 */ /* 0x002fce0008000f00 */
.L_x_196:
[----:B-1----:R1:W2:Y:S02]  /*a200*/  SYNCS.PHASECHK.TRANS64.TRYWAIT P0, [R0+URZ], R3 ;  /* 0x00000003000075a7 */ /* 0x0022a400080011ff */
[----:B--2---:R-:W-:Y:S05]  /*a210*/  @!P0 NANOSLEEP.SYNCS 0x989680 ;  /* 0x009896800000895d */ /* 0x004fea0003900000 */
[----:B------:R-:W2:Y:S02]  /*a220*/  @!P0 SYNCS.PHASECHK.TRANS64 P0, [R0+URZ], R3 ;  /* 0x00000003000085a7 */ /* 0x000ea400080010ff */
[----:B--2---:R-:W-:Y:S05]  /*a230*/  @!P0 BRA `(.L_x_196) ;  /* 0xfffffffc00f08947 */ /* 0x004fea000383ffff */
[----:B------:R-:W-:Y:S05]  /*a240*/  BRA `(.L_x_197) ;  /* 0xffffffb000bc7947 */ /* 0x000fea000383ffff */
.L_x_98:
[----:B------:R-:W-:-:S07]  /*a250*/  MOV R0, UR26 ;  /* 0x0000001a00007c02 */ /* 0x000fce0008000f00 */
.L_x_198:
[----:B-1----:R1:W2:Y:S02]  /*a260*/  SYNCS.PHASECHK.TRANS64.TRYWAIT P1, [R0+URZ+0x1a0], R3 ;  /* 0x0001a003000075a7 */ /* 0x0022a400080211ff */
[----:B--2---:R-:W-:Y:S05]  /*a270*/  @!P1 NANOSLEEP.SYNCS 0x989680 ;  /* 0x009896800000995d */ /* 0x004fea0003900000 */
[----:B------:R-:W2:Y:S02]  /*a280*/  @!P1 SYNCS.PHASECHK.TRANS64 P1, [R0+URZ+0x1a0], R3 ;  /* 0x0001a003000095a7 */ /* 0x000ea400080210ff */
[----:B--2---:R-:W-:Y:S05]  /*a290*/  @!P1 BRA `(.L_x_198) ;  /* 0xfffffffc00f09947 */ /* 0x004fea000383ffff */
[----:B------:R-:W-:Y:S05]  /*a2a0*/  BRA `(.L_x_199) ;  /* 0xffffffb400087947 */ /* 0x000fea000383ffff */
.L_x_103:
[----:B---3--:R3:W1:Y:S02]  /*a2b0*/  SYNCS.PHASECHK.TRANS64.TRYWAIT P0, [R12+URZ+0x140], R9 ;  /* 0x000140090c0075a7 */ /* 0x00866400080011ff */
[----:B-1----:R-:W-:Y:S05]  /*a2c0*/  @!P0 NANOSLEEP.SYNCS 0x989680 ;  /* 0x009896800000895d */ /* 0x002fea0003900000 */
[----:B------:R-:W1:Y:S02]  /*a2d0*/  @!P0 SYNCS.PHASECHK.TRANS64 P0, [R12+URZ+0x140], R9 ;  /* 0x000140090c0085a7 */ /* 0x000e6400080010ff */
[----:B-1----:R-:W-:Y:S05]  /*a2e0*/  @!P0 BRA `(.L_x_103) ;  /* 0xfffffffc00f08947 */ /* 0x002fea000383ffff */
[----:B------:R-:W-:Y:S05]  /*a2f0*/  BRA `(.L_x_200) ;  /* 0xffffffb800207947 */ /* 0x000fea000383ffff */
.L_x_106:
[----:B------:R-:W-:Y:S07]  /*a300*/  MOV R0, UR24 ;  /* 0x0000001800007c02 */ /* 0x000fee0008000f00 */
.L_x_201:
[----:B-1----:R1:W2:Y:S02]  /*a310*/  SYNCS.PHASECHK.TRANS64.TRYWAIT P2, [R0+URZ+0x138], R9 ;  /* 0x00013809000075a7 */ /* 0x0022a400080411ff */
[----:B--2---:R-:W-:Y:S05]  /*a320*/  @!P2 NANOSLEEP.SYNCS 0x989680 ;  /* 0x009896800000a95d */ /* 0x004fea0003900000 */
[----:B------:R-:W2:Y:S02]  /*a330*/  @!P2 SYNCS.PHASECHK.TRANS64 P2, [R0+URZ+0x138], R9 ;  /* 0x000138090000a5a7 */ /* 0x000ea400080410ff */
[----:B--2---:R-:W-:Y:S05]  /*a340*/  @!P2 BRA `(.L_x_201) ;  /* 0xfffffffc00f0a947 */ /* 0x004fea000383ffff */
[----:B------:R-:W-:Y:S05]  /*a350*/  BRA `(.L_x_105) ;  /* 0xffffffbc00847947 */ /* 0x000fea000383ffff */
.L_x_109:
[----:B------:R-:W-:Y:S07]  /*a360*/  MOV R0, UR4 ;  /* 0x0000000400007c02 */ /* 0x000fee0008000f00 */
.L_x_202:
[----:B-1----:R1:W2:Y:S02]  /*a370*/  SYNCS.PHASECHK.TRANS64.TRYWAIT P0, [R0+URZ+0x118], R9 ;  /* 0x00011809000075a7 */ /* 0x0022a400080011ff */
[----:B--2---:R-:W-:Y:S05]  /*a380*/  @!P0 NANOSLEEP.SYNCS 0x989680 ;  /* 0x009896800000895d */ /* 0x004fea0003900000 */
[----:B------:R-:W2:Y:S02]  /*a390*/  @!P0 SYNCS.PHASECHK.TRANS64 P0, [R0+URZ+0x118], R9 ;  /* 0x00011809000085a7 */ /* 0x000ea400080010ff */
[----:B--2---:R-:W-:Y:S05]  /*a3a0*/  @!P0 BRA `(.L_x_202) ;  /* 0xfffffffc00f08947 */ /* 0x004fea000383ffff */
[----:B------:R-:W-:Y:S05]  /*a3b0*/  BRA `(.L_x_203) ;  /* 0xffffffbc00e47947 */ /* 0x000fea000383ffff */
.L_x_110:
[----:B------:R-:W-:Y:S07]  /*a3c0*/  MOV R9, UR5 ;  /* 0x0000000500097c02 */ /* 0x000fee0008000f00 */
.L_x_204:
[----:B-1----:R1:W2:Y:S02]  /*a3d0*/  SYNCS.PHASECHK.TRANS64.TRYWAIT P0, [R9+URZ+0x118], R0 ;  /* 0x00011800090075a7 */ /* 0x0022a400080011ff */
[----:B--2---:R-:W-:Y:S05]  /*a3e0*/  @!P0 NANOSLEEP.SYNCS 0x989680 ;  /* 0x009896800000895d */ /* 0x004fea0003900000 */
[----:B------:R-:W2:Y:S02]  /*a3f0*/  @!P0 SYNCS.PHASECHK.TRANS64 P0, [R9+URZ+0x118], R0 ;  /* 0x00011800090085a7 */ /* 0x000ea400080010ff */
[----:B--2---:R-:W-:Y:S05]  /*a400*/  @!P0 BRA `(.L_x_204) ;  /* 0xfffffffc00f08947 */ /* 0x004fea000383ffff */
[----:B------:R-:W-:Y:S05]  /*a410*/  BRA `(.L_x_205) ;  /* 0xffffffc000407947 */ /* 0x000fea000383ffff */
.L_x_112:
[----:B------:R-:W-:-:S07]  /*a420*/  MOV R0, UR4 ;  /* 0x0000000400007c02 */ /* 0x000fce0008000f00 */
.L_x_206:
[----:B-1----:R1:W2:Y:S02]  /*a430*/  SYNCS.PHASECHK.TRANS64.TRYWAIT P0, [R0+URZ], R3 ;  /* 0x00000003000075a7 */ /* 0x0022a400080011ff */
[----:B--2---:R-:W-:Y:S05]  /*a440*/  @!P0 NANOSLEEP.SYNCS 0x989680 ;  /* 0x009896800000895d */ /* 0x004fea0003900000 */
[----:B------:R-:W2:Y:S02]  /*a450*/  @!P0 SYNCS.PHASECHK.TRANS64 P0, [R0+URZ], R3 ;  /* 0x00000003000085a7 */ /* 0x000ea400080010ff */
[----:B--2---:R-:W-:Y:S05]  /*a460*/  @!P0 BRA `(.L_x_206) ;  /* 0xfffffffc00f08947 */ /* 0x004fea000383ffff */
[----:B------:R-:W-:Y:S05]  /*a470*/  BRA `(.L_x_207) ;  /* 0xffffffc000d07947 */ /* 0x000fea000383ffff */
.L_x_113:
[----:B------:R-:W-:-:S07]  /*a480*/  MOV R0, UR5 ;  /* 0x0000000500007c02 */ /* 0x000fce0008000f00 */
.L_x_208:
[----:B-1----:R1:W2:Y:S02]  /*a490*/  SYNCS.PHASECHK.TRANS64.TRYWAIT P0, [R0+URZ], R3 ;  /* 0x00000003000075a7 */ /* 0x0022a400080011ff */
[----:B--2---:R-:W-:Y:S05]  /*a4a0*/  @!P0 NANOSLEEP.SYNCS 0x989680 ;  /* 0x009896800000895d */ /* 0x004fea0003900000 */
[----:B------:R-:W2:Y:S02]  /*a4b0*/  @!P0 SYNCS.PHASECHK.TRANS64 P0, [R0+URZ], R3 ;  /* 0x00000003000085a7 */ /* 0x000ea400080010ff */
[----:B--2---:R-:W-:Y:S05]  /*a4c0*/  @!P0 BRA `(.L_x_208) ;  /* 0xfffffffc00f08947 */ /* 0x004fea000383ffff */
[----:B------:R-:W-:Y:S05]  /*a4d0*/  BRA `(.L_x_209) ;  /* 0xffffffc000dc7947 */ /* 0x000fea000383ffff */
.L_x_115:
[----:B--2---:R2:W4:Y:S02]  /*a4e0*/  SYNCS.PHASECHK.TRANS64.TRYWAIT P0, [R0+URZ+0x140], R3 ;  /* 0x00014003000075a7 */ /* 0x00452400080011ff */
[----:B----4-:R-:W-:Y:S05]  /*a4f0*/  @!P0 NANOSLEEP.SYNCS 0x989680 ;  /* 0x009896800000895d */ /* 0x010fea0003900000 */
[----:B------:R-:W4:Y:S02]  /*a500*/  @!P0 SYNCS.PHASECHK.TRANS64 P0, [R0+URZ+0x140], R3 ;  /* 0x00014003000085a7 */ /* 0x000f2400080010ff */
[----:B----4-:R-:W-:Y:S05]  /*a510*/  @!P0 BRA `(.L_x_115) ;  /* 0xfffffffc00f08947 */ /* 0x010fea000383ffff */
[----:B------:R-:W-:Y:S05]  /*a520*/  BRA `(.L_x_210) ;  /* 0xffffffc400c07947 */ /* 0x000fea000383ffff */
.L_x_125:
[----:B-1----:R1:W2:Y:S02]  /*a530*/  SYNCS.PHASECHK.TRANS64.TRYWAIT P0, [R0+URZ+0x100], R5 ;  /* 0x00010005000075a7 */ /* 0x0022a400080011ff */
[----:B--2---:R-:W-:Y:S05]  /*a540*/  @!P0 NANOSLEEP.SYNCS 0x989680 ;  /* 0x009896800000895d */ /* 0x004fea0003900000 */
[----:B------:R-:W2:Y:S02]  /*a550*/  @!P0 SYNCS.PHASECHK.TRANS64 P0, [R0+URZ+0x100], R5 ;  /* 0x00010005000085a7 */ /* 0x000ea400080010ff */
[----:B--2---:R-:W-:Y:S05]  /*a560*/  @!P0 BRA `(.L_x_125) ;  /* 0xfffffffc00f08947 */ /* 0x004fea000383ffff */
[----:B------:R-:W-:Y:S05]  /*a570*/  BRA `(.L_x_124) ;  /* 0xffffffd400447947 */ /* 0x000fea000383ffff */
.L_x_127:
[----:B-1----:R1:W4:Y:S02]  /*a580*/  SYNCS.PHASECHK.TRANS64.TRYWAIT P1, [R92+URZ+0x160], R3 ;  /* 0x000160035c0075a7 */ /* 0x00232400080211ff */
[----:B----4-:R-:W-:Y:S05]  /*a590*/  @!P1 NANOSLEEP.SYNCS 0x989680 ;  /* 0x009896800000995d */ /* 0x010fea0003900000 */
[----:B------:R-:W4:Y:S02]  /*a5a0*/  @!P1 SYNCS.PHASECHK.TRANS64 P1, [R92+URZ+0x160], R3 ;  /* 0x000160035c0095a7 */ /* 0x000f2400080210ff */
[----:B----4-:R-:W-:Y:S05]  /*a5b0*/  @!P1 BRA `(.L_x_127) ;  /* 0xfffffffc00f09947 */ /* 0x010fea000383ffff */
[----:B------:R-:W-:Y:S05]  /*a5c0*/  BRA `(.L_x_126) ;  /* 0xffffffd4007c7947 */ /* 0x000fea000383ffff */
.L_x_138:
[----:B---3--:R3:W4:Y:S02]  /*a5d0*/  SYNCS.PHASECHK.TRANS64.TRYWAIT P0, [R2+URZ+0x100], R5 ;  /* 0x00010005020075a7 */ /* 0x00872400080011ff */
[----:B----4-:R-:W-:Y:S05]  /*a5e0*/  @!P0 NANOSLEEP.SYNCS 0x989680 ;  /* 0x009896800000895d */ /* 0x010fea0003900000 */
[----:B------:R-:W4:Y:S02]  /*a5f0*/  @!P0 SYNCS.PHASECHK.TRANS64 P0, [R2+URZ+0x100], R5 ;  /* 0x00010005020085a7 */ /* 0x000f2400080010ff */
[----:B----4-:R-:W-:Y:S05]  /*a600*/  @!P0 BRA `(.L_x_138) ;  /* 0xfffffffc00f08947 */ /* 0x010fea000383ffff */
[----:B------:R-:W-:Y:S05]  /*a610*/  BRA `(.L_x_137) ;  /* 0xffffffe0006c7947 */ /* 0x000fea000383ffff */
        .weak           $__internal_0_$__cuda_sm10x_tcgen05_guardrail_trap_col_being_dealloced_not_returned_by_alloc
        .type           $__internal_0_$__cuda_sm10x_tcgen05_guardrail_trap_col_being_dealloced_not_returned_by_alloc,@function
        .size           $__internal_0_$__cuda_sm10x_tcgen05_guardrail_trap_col_being_dealloced_not_returned_by_alloc,($__internal_1_$__cuda_sm10x_tcgen05_guardrail_trap_phase_invalid_during_alloc - $__internal_0_$__cuda_sm10x_tcgen05_guardrail_trap_col_being_dealloced_not_returned_by_alloc)
$__internal_0_$__cuda_sm10x_tcgen05_guardrail_trap_col_being_dealloced_not_returned_by_alloc:
[----:B------:R-:W-:Y:S05]  /*a620*/  BPT.TRAP 0x1 ;  /* 0x000000040000795c */ /* 0x000fea0000300000 */
[----:B------:R-:W-:-:S04]  /*a630*/  HFMA2 R3, -RZ, RZ, 0, 0 ;  /* 0x00000000ff037431 */ /* 0x000fc800000001ff */
[----:B------:R-:W-:Y:S05]  /*a640*/  RET.REL.NODEC R2 `(_ZN7cutlass13device_kernelINS_4gemm6kernel13GemmUniversalIN4cute5tupleIJiiiiEEENS1_10collective13CollectiveMmaINS1_46MainloopSm100TmaUmmaWarpSpecializedBlockScaledILi16ELi2ELi2ENS5_IJNS4_1CILi4EEESB_NSA_ILi1EEEEEEEENS5_IJNSA_ILi256EEENSA_ILi64EEENSA_ILi128EEEEEENS5_IJNS_12float_e2m1_tENS_13float_ue4m3_tEEEENS5_IJNS5_IJlSC_lEEENS4_6LayoutINS5_IJNS5_IJNS5_IJNSA_ILi32EEESB_EEEiEEENS5_IJNS5_IJNSA_ILi16EEESB_EEEiEEENS5_IJSC_iEEEEEENS5_IJST_NS5_IJNS5_IJNSA_ILi0EEESC_EEENSA_ILi512EEEEEENS5_IJSW_iEEEEEEEEEEESL_S13_NS4_8TiledMMAINS4_8MMA_AtomIJNS4_23SM100_MMA_MXF4_2x1SM_SSISJ_SJ_fSK_Li256ELi64ELi16ELNS4_4UMMA5MajorE0ELS18_0ELNS17_7ScaleInE0ELS19_0EEEEEENSN_INS5_IJSC_SC_SC_EEENS5_IJSW_SW_SW_EEEEENS5_IJNS4_10UnderscoreES1F_S1F_EEEEENS5_IJNS4_28SM100_TMA_2SM_LOAD_MULTICASTES1I_EEENS5_IJNS4_14ComposedLayoutINS4_7SwizzleILi2ELi4ELi3EEENS4_18smem_ptr_flag_bitsILi4EEENSN_INS5_IJNSA_ILi8EEESH_EEENS5_IJSH_SC_EEEEEEENSN_INS5_IJNS5_IJNS5_IJSP_SC_EEESS_EEESC_NS5_IJSC_NSA_ILi2EEEEEEEEENS5_IJNS5_IJNS5_IJSS_SY_EEESX_EEESW_NS5_IJSB_SY_EEEEEEEEEEEvNS4_8identityES1J_S24_vS25_EENS_8epilogue10collective18CollectiveEpilogueINS27_23Sm100TmaWarpSpecializedILi3ELi2ELi32ELb1ELb0EEEJNS5_IJSH_SG_SH_EEENS5_IJNSN_ISH_SC_EENSN_ISO_SC_EEEEENS_10bfloat16_tESM_S2G_SM_NS27_6fusion15FusionCallbacksIS2B_NS2H_17LinearCombinationIS2G_fS2G_fLNS_15FloatRoundStyleE2EEES2C_S2F_JEEENS4_5SM1004TMEM4LOAD26SM100_TMEM_LOAD_32dp32b32xENS4_13SM90_TMA_LOADENS1K_IS1M_NS1N_ILi16EEENSN_INS5_IJS1P_SO_EEENS5_IJSO_SC_EEEEEEENS4_39AutoVectorizingCopyWithAssumedAlignmentILi128EEENS4_14SM90_TMA_STOREES2W_S2Y_S2Y_EEEvvEEEEvNT_6ParamsE) ;  /* 0xffffff58026c7950 */ /* 0x000fea0003c3ffff */
        .weak           $__internal_1_$__cuda_sm10x_tcgen05_guardrail_trap_phase_invalid_during_alloc
        .type           $__internal_1_$__cuda_sm10x_tcgen05_guardrail_trap_phase_invalid_during_alloc,@function
        .size           $__internal_1_$__cuda_sm10x_tcgen05_guardrail_trap_phase_invalid_during_alloc,($__internal_2_$__cuda_sm10x_tcgen05_guardrail_trap_unallocated_columns_being_dealloced - $__internal_1_$__cuda_sm10x_tcgen05_guardrail_trap_phase_invalid_during_alloc)
$__internal_1_$__cuda_sm10x_tcgen05_guardrail_trap_phase_invalid_during_alloc:
[----:B------:R-:W-:Y:S05]  /*a650*/  BPT.TRAP 0x1 ;  /* 0x000000040000795c */ /* 0x000fea0000300000 */
[----:B------:R-:W-:-:S04]  /*a660*/  MOV R5, 0x0 ;  /* 0x0000000000057802 */ /* 0x000fc80000000f00 */
[----:B------:R-:W-:Y:S05]  /*a670*/  RET.REL.NODEC R4 `(_ZN7cutlass13device_kernelINS_4gemm6kernel13GemmUniversalIN4cute5tupleIJiiiiEEENS1_10collective13CollectiveMmaINS1_46MainloopSm100TmaUmmaWarpSpecializedBlockScaledILi16ELi2ELi2ENS5_IJNS4_1CILi4EEESB_NSA_ILi1EEEEEEEENS5_IJNSA_ILi256EEENSA_ILi64EEENSA_ILi128EEEEEENS5_IJNS_12float_e2m1_tENS_13float_ue4m3_tEEEENS5_IJNS5_IJlSC_lEEENS4_6LayoutINS5_IJNS5_IJNS5_IJNSA_ILi32EEESB_EEEiEEENS5_IJNS5_IJNSA_ILi16EEESB_EEEiEEENS5_IJSC_iEEEEEENS5_IJST_NS5_IJNS5_IJNSA_ILi0EEESC_EEENSA_ILi512EEEEEENS5_IJSW_iEEEEEEEEEEESL_S13_NS4_8TiledMMAINS4_8MMA_AtomIJNS4_23SM100_MMA_MXF4_2x1SM_SSISJ_SJ_fSK_Li256ELi64ELi16ELNS4_4UMMA5MajorE0ELS18_0ELNS17_7ScaleInE0ELS19_0EEEEEENSN_INS5_IJSC_SC_SC_EEENS5_IJSW_SW_SW_EEEEENS5_IJNS4_10UnderscoreES1F_S1F_EEEEENS5_IJNS4_28SM100_TMA_2SM_LOAD_MULTICASTES1I_EEENS5_IJNS4_14ComposedLayoutINS4_7SwizzleILi2ELi4ELi3EEENS4_18smem_ptr_flag_bitsILi4EEENSN_INS5_IJNSA_ILi8EEESH_EEENS5_IJSH_SC_EEEEEEENSN_INS5_IJNS5_IJNS5_IJSP_SC_EEESS_EEESC_NS5_IJSC_NSA_ILi2EEEEEEEEENS5_IJNS5_IJNS5_IJSS_SY_EEESX_EEESW_NS5_IJSB_SY_EEEEEEEEEEEvNS4_8identityES1J_S24_vS25_EENS_8epilogue10collective18CollectiveEpilogueINS27_23Sm100TmaWarpSpecializedILi3ELi2ELi32ELb1ELb0EEEJNS5_IJSH_SG_SH_EEENS5_IJNSN_ISH_SC_EENSN_ISO_SC_EEEEENS_10bfloat16_tESM_S2G_SM_NS27_6fusion15FusionCallbacksIS2B_NS2H_17LinearCombinationIS2G_fS2G_fLNS_15FloatRoundStyleE2EEES2C_S2F_JEEENS4_5SM1004TMEM4LOAD26SM100_TMEM_LOAD_32dp32b32xENS4_13SM90_TMA_LOADENS1K_IS1M_NS1N_ILi16EEENSN_INS5_IJS1P_SO_EEENS5_IJSO_SC_EEEEEEENS4_39AutoVectorizingCopyWithAssumedAlignmentILi128EEENS4_14SM90_TMA_STOREES2W_S2Y_S2Y_EEEvvEEEEvNT_6ParamsE) ;  /* 0xffffff5804607950 */ /* 0x000fea0003c3ffff */
        .weak           $__internal_2_$__cuda_sm10x_tcgen05_guardrail_trap_unallocated_columns_being_dealloced
        .type           $__internal_2_$__cuda_sm10x_tcgen05_guardrail_trap_unallocated_columns_being_dealloced,@function
        .size           $__internal_2_$__cuda_sm10x_tcgen05_guardrail_trap_unallocated_columns_being_dealloced,(.L_x_212 - $__internal_2_$__cuda_sm10x_tcgen05_guardrail_trap_unallocated_columns_being_dealloced)
$__internal_2_$__cuda_sm10x_tcgen05_guardrail_trap_unallocated_columns_being_dealloced:
[----:B------:R-:W-:Y:S05]  /*a680*/  BPT.TRAP 0x1 ;  /* 0x000000040000795c */ /* 0x000fea0000300000 */
[----:B------:R-:W-:-:S04]  /*a690*/  HFMA2 R3, -RZ, RZ, 0, 0 ;  /* 0x00000000ff037431 */ /* 0x000fc800000001ff */
[----:B------:R-:W-:Y:S05]  /*a6a0*/  RET.REL.NODEC R2 `(_ZN7cutlass13device_kernelINS_4gemm6kernel13GemmUniversalIN4cute5tupleIJiiiiEEENS1_10collective13CollectiveMmaINS1_46MainloopSm100TmaUmmaWarpSpecializedBlockScaledILi16ELi2ELi2ENS5_IJNS4_1CILi4EEESB_NSA_ILi1EEEEEEEENS5_IJNSA_ILi256EEENSA_ILi64EEENSA_ILi128EEEEEENS5_IJNS_12float_e2m1_tENS_13float_ue4m3_tEEEENS5_IJNS5_IJlSC_lEEENS4_6LayoutINS5_IJNS5_IJNS5_IJNSA_ILi32EEESB_EEEiEEENS5_IJNS5_IJNSA_ILi16EEESB_EEEiEEENS5_IJSC_iEEEEEENS5_IJST_NS5_IJNS5_IJNSA_ILi0EEESC_EEENSA_ILi512EEEEEENS5_IJSW_iEEEEEEEEEEESL_S13_NS4_8TiledMMAINS4_8MMA_AtomIJNS4_23SM100_MMA_MXF4_2x1SM_SSISJ_SJ_fSK_Li256ELi64ELi16ELNS4_4UMMA5MajorE0ELS18_0ELNS17_7ScaleInE0ELS19_0EEEEEENSN_INS5_IJSC_SC_SC_EEENS5_IJSW_SW_SW_EEEEENS5_IJNS4_10UnderscoreES1F_S1F_EEEEENS5_IJNS4_28SM100_TMA_2SM_LOAD_MULTICASTES1I_EEENS5_IJNS4_14ComposedLayoutINS4_7SwizzleILi2ELi4ELi3EEENS4_18smem_ptr_flag_bitsILi4EEENSN_INS5_IJNSA_ILi8EEESH_EEENS5_IJSH_SC_EEEEEEENSN_INS5_IJNS5_IJNS5_IJSP_SC_EEESS_EEESC_NS5_IJSC_NSA_ILi2EEEEEEEEENS5_IJNS5_IJNS5_IJSS_SY_EEESX_EEESW_NS5_IJSB_SY_EEEEEEEEEEEvNS4_8identityES1J_S24_vS25_EENS_8epilogue10collective18CollectiveEpilogueINS27_23Sm100TmaWarpSpecializedILi3ELi2ELi32ELb1ELb0EEEJNS5_IJSH_SG_SH_EEENS5_IJNSN_ISH_SC_EENSN_ISO_SC_EEEEENS_10bfloat16_tESM_S2G_SM_NS27_6fusion15FusionCallbacksIS2B_NS2H_17LinearCombinationIS2G_fS2G_fLNS_15FloatRoundStyleE2EEES2C_S2F_JEEENS4_5SM1004TMEM4LOAD26SM100_TMEM_LOAD_32dp32b32xENS4_13SM90_TMA_LOADENS1K_IS1M_NS1N_ILi16EEENSN_INS5_IJS1P_SO_EEENS5_IJSO_SC_EEEEEEENS4_39AutoVectorizingCopyWithAssumedAlignmentILi128EEENS4_14SM90_TMA_STOREES2W_S2Y_S2Y_EEEvvEEEEvNT_6ParamsE) ;  /* 0xffffff5802547950 */ /* 0x000fea0003c3ffff */
.L_x_211:
[----:B------:R-:W-:-:S00]  /*a6b0*/  BRA `(.L_x_211) ;  /* 0xfffffffc00fc7947 */ /* 0x000fc0000383ffff */
[----:B------:R-:W-:-:S00]  /*a6c0*/  NOP ;  /* 0x0000000000007918 */ /* 0x000fc00000000000 */
        /* <DEDUP_REMOVED lines=11> */
.L_x_212:


//--------------------- .nv.global.init           --------------------------
	.section	.nv.global.init,"aw",@progbits
.nv.global.init:
	.type		$str$29,@object
	.size		$str$29,($str$30 - $str$29)
$str$29:
        /*0000*/ 	.byte	0x28, 0x61, 0x64, 0x64, 0x72, 0x65, 0x73, 0x73, 0x20, 0x26, 0x20, 0x6d, 0x61, 0x73, 0x6b, 0x29
        /*0010*/ 	.byte	0x20, 0x3d, 0x3d, 0x20, 0x30, 0x00
	.type		$str$30,@object
	.size		$str$30,($str$26 - $str$30)
$str$30:
        /*0016*/ 	.byte	0x2f, 0x74, 0x6d, 0x70, 0x2f, 0x63, 0x75, 0x74, 0x6c, 0x61, 0x73, 0x73, 0x5f, 0x73, 0x77, 0x65
        /*0026*/ 	.byte	0x65, 0x70, 0x5f, 0x73, 0x72, 0x63, 0x2f, 0x69, 0x6e, 0x63, 0x6c, 0x75, 0x64, 0x65, 0x2f, 0x63
        /*0036*/ 	.byte	0x75, 0x74, 0x65, 0x2f, 0x70, 0x6f, 0x69, 0x6e, 0x74, 0x65, 0x72, 0x5f, 0x66, 0x6c, 0x61, 0x67
        /*0046*/ 	.byte	0x67, 0x65, 0x64, 0x2e, 0x68, 0x70, 0x70, 0x00
	.type		$str$26,@object
	.size		$str$26,($str$25 - $str$26)
$str$26:
        /*004e*/ 	.byte	0x2f, 0x74, 0x6d, 0x70, 0x2f, 0x63, 0x75, 0x74, 0x6c, 0x61, 0x73, 0x73, 0x5f, 0x73, 0x77, 0x65
        /*005e*/ 	.byte	0x65, 0x70, 0x5f, 0x73, 0x72, 0x63, 0x2f, 0x69, 0x6e, 0x63, 0x6c, 0x75, 0x64, 0x65, 0x2f, 0x63
        /*006e*/ 	.byte	0x75, 0x74, 0x65, 0x2f, 0x61, 0x74, 0x6f, 0x6d, 0x2f, 0x63, 0x6f, 0x70, 0x79, 0x5f, 0x74, 0x72
        /*007e*/ 	.byte	0x61, 0x69, 0x74, 0x73, 0x5f, 0x73, 0x6d, 0x31, 0x30, 0x30, 0x2e, 0x68, 0x70, 0x70, 0x00
	.type		$str$25,@object
	.size		$str$25,(__unnamed_1 - $str$25)
$str$25:
        /*008d*/ 	.byte	0x28, 0x28, 0x75, 0x69, 0x6e, 0x74, 0x33, 0x32, 0x5f, 0x74, 0x28, 0x74, 0x68, 0x72, 0x65, 0x61
        /*009d*/ 	.byte	0x64, 0x49, 0x64, 0x78, 0x2e, 0x78, 0x29, 0x20, 0x2f, 0x20, 0x33, 0x32, 0x29, 0x20, 0x25, 0x20
        /*00ad*/ 	.byte	0x34, 0x29, 0x20, 0x3d, 0x3d, 0x20, 0x28, 0x28, 0x28, 0x74, 0x6d, 0x65, 0x6d, 0x5f, 0x61, 0x64
        /*00bd*/ 	.byte	0x64, 0x72, 0x20, 0x3e, 0x3e, 0x20, 0x31, 0x36, 0x29, 0x20, 0x2f, 0x20, 0x33, 0x32, 0x29, 0x20
        /*00cd*/ 	.byte	0x25, 0x20, 0x34, 0x29, 0x00
	.type		__unnamed_1,@object
	.size		__unnamed_1,(__unnamed_2 - __unnamed_1)
__unnamed_1:
        /*00d2*/ 	.byte	0x61, 0x75, 0x74, 0x6f, 0x20, 0x63, 0x75, 0x74, 0x65, 0x3a, 0x3a, 0x61, 0x73, 0x5f, 0x70, 0x6f
        /* <DEDUP_REMOVED lines=24> */
        /*0262*/ 	.byte	0x34, 0x30, 0x39, 0x36, 0x3e, 0x3e, 0x3e, 0x3e, 0x5d, 0x00
	.type		__unnamed_2,@object
	.size		__unnamed_2,(.L_2 - __unnamed_2)
__unnamed_2:
        /* <DEDUP_REMOVED lines=42> */
        /*050c*/ 	.byte	0x3e, 0x3e, 0x5d, 0x00
.L_2:


//--------------------- .nv.shared._ZN7cutlass13device_kernelINS_4gemm6kernel13GemmUniversalIN4cute5tupleIJiiiiEEENS1_10collective13CollectiveMmaINS1_46MainloopSm100TmaUmmaWarpSpecializedBlockScaledILi16ELi2ELi2ENS5_IJNS4_1CILi4EEESB_NSA_ILi1EEEEEEEENS5_IJNSA_ILi256EEENSA_ILi64EEENSA_ILi128EEEEEENS5_IJNS_12float_e2m1_tENS_13float_ue4m3_tEEEENS5_IJNS5_IJlSC_lEEENS4_6LayoutINS5_IJNS5_IJNS5_IJNSA_ILi32EEESB_EEEiEEENS5_IJNS5_IJNSA_ILi16EEESB_EEEiEEENS5_IJSC_iEEEEEENS5_IJST_NS5_IJNS5_IJNSA_ILi0EEESC_EEENSA_ILi512EEEEEENS5_IJSW_iEEEEEEEEEEESL_S13_NS4_8TiledMMAINS4_8MMA_AtomIJNS4_23SM100_MMA_MXF4_2x1SM_SSISJ_SJ_fSK_Li256ELi64ELi16ELNS4_4UMMA5MajorE0ELS18_0ELNS17_7ScaleInE0ELS19_0EEEEEENSN_INS5_IJSC_SC_SC_EEENS5_IJSW_SW_SW_EEEEENS5_IJNS4_10UnderscoreES1F_S1F_EEEEENS5_IJNS4_28SM100_TMA_2SM_LOAD_MULTICASTES1I_EEENS5_IJNS4_14ComposedLayoutINS4_7SwizzleILi2ELi4ELi3EEENS4_18smem_ptr_flag_bitsILi4EEENSN_INS5_IJNSA_ILi8EEESH_EEENS5_IJSH_SC_EEEEEEENSN_INS5_IJNS5_IJNS5_IJSP_SC_EEESS_EEESC_NS5_IJSC_NSA_ILi2EEEEEEEEENS5_IJNS5_IJNS5_IJSS_SY_EEESX_EEESW_NS5_IJSB_SY_EEEEEEEEEEEvNS4_8identityES1J_S24_vS25_EENS_8epilogue10collective18CollectiveEpilogueINS27_23Sm100TmaWarpSpecializedILi3ELi2ELi32ELb1ELb0EEEJNS5_IJSH_SG_SH_EEENS5_IJNSN_ISH_SC_EENSN_ISO_SC_EEEEENS_10bfloat16_tESM_S2G_SM_NS27_6fusion15FusionCallbacksIS2B_NS2H_17LinearCombinationIS2G_fS2G_fLNS_15FloatRoundStyleE2EEES2C_S2F_JEEENS4_5SM1004TMEM4LOAD26SM100_TMEM_LOAD_32dp32b32xENS4_13SM90_TMA_LOADENS1K_IS1M_NS1N_ILi16EEENSN_INS5_IJS1P_SO_EEENS5_IJSO_SC_EEEEEEENS4_39AutoVectorizingCopyWithAssumedAlignmentILi128EEENS4_14SM90_TMA_STOREES2W_S2Y_S2Y_EEEvvEEEEvNT_6ParamsE --------------------------
	.section	.nv.shared._ZN7cutlass13device_kernelINS_4gemm6kernel13GemmUniversalIN4cute5tupleIJiiiiEEENS1_10collective13CollectiveMmaINS1_46MainloopSm100TmaUmmaWarpSpecializedBlockScaledILi16ELi2ELi2ENS5_IJNS4_1CILi4EEESB_NSA_ILi1EEEEEEEENS5_IJNSA_ILi256EEENSA_ILi64EEENSA_ILi128EEEEEENS5_IJNS_12float_e2m1_tENS_13float_ue4m3_tEEEENS5_IJNS5_IJlSC_lEEENS4_6LayoutINS5_IJNS5_IJNS5_IJNSA_ILi32EEESB_EEEiEEENS5_IJNS5_IJNSA_ILi16EEESB_EEEiEEENS5_IJSC_iEEEEEENS5_IJST_NS5_IJNS5_IJNSA_ILi0EEESC_EEENSA_ILi512EEEEEENS5_IJSW_iEEEEEEEEEEESL_S13_NS4_8TiledMMAINS4_8MMA_AtomIJNS4_23SM100_MMA_MXF4_2x1SM_SSISJ_SJ_fSK_Li256ELi64ELi16ELNS4_4UMMA5MajorE0ELS18_0ELNS17_7ScaleInE0ELS19_0EEEEEENSN_INS5_IJSC_SC_SC_EEENS5_IJSW_SW_SW_EEEEENS5_IJNS4_10UnderscoreES1F_S1F_EEEEENS5_IJNS4_28SM100_TMA_2SM_LOAD_MULTICASTES1I_EEENS5_IJNS4_14ComposedLayoutINS4_7SwizzleILi2ELi4ELi3EEENS4_18smem_ptr_flag_bitsILi4EEENSN_INS5_IJNSA_ILi8EEESH_EEENS5_IJSH_SC_EEEEEEENSN_INS5_IJNS5_IJNS5_IJSP_SC_EEESS_EEESC_NS5_IJSC_NSA_ILi2EEEEEEEEENS5_IJNS5_IJNS5_IJSS_SY_EEESX_EEESW_NS5_IJSB_SY_EEEEEEEEEEEvNS4_8identityES1J_S24_vS25_EENS_8epilogue10collective18CollectiveEpilogueINS27_23Sm100TmaWarpSpecializedILi3ELi2ELi32ELb1ELb0EEEJNS5_IJSH_SG_SH_EEENS5_IJNSN_ISH_SC_EENSN_ISO_SC_EEEEENS_10bfloat16_tESM_S2G_SM_NS27_6fusion15FusionCallbacksIS2B_NS2H_17LinearCombinationIS2G_fS2G_fLNS_15FloatRoundStyleE2EEES2C_S2F_JEEENS4_5SM1004TMEM4LOAD26SM100_TMEM_LOAD_32dp32b32xENS4_13SM90_TMA_LOADENS1K_IS1M_NS1N_ILi16EEENSN_INS5_IJS1P_SO_EEENS5_IJSO_SC_EEEEEEENS4_39AutoVectorizingCopyWithAssumedAlignmentILi128EEENS4_14SM90_TMA_STOREES2W_S2Y_S2Y_EEEvvEEEEvNT_6ParamsE,"aw",@nobits
	.sectionflags	@""
	.align	16
	.zero		1024


//--------------------- .nv.shared.reserved.0     --------------------------
	.section	.nv.shared.reserved.0,"aw",@nobits
	.weak		__nv_reservedSMEM_offset_0_alias
	.size		__nv_reservedSMEM_offset_0_alias, 0, 64
	.other		__nv_reservedSMEM_offset_0_alias,@"STO_CUDA_RESERVED_SHARED STV_DEFAULT"
__nv_reservedSMEM_offset_0_alias:
	.zero		0
.nv.shared.reserved.0:
	.zero		64
	.weak		__nv_reservedSMEM_tcgen05_partition
	.type		__nv_reservedSMEM_tcgen05_partition,@object
	.size		__nv_reservedSMEM_tcgen05_partition,(.L_0 - __nv_reservedSMEM_tcgen05_partition)
__nv_reservedSMEM_tcgen05_partition:
	.zero		32
.L_0:


//--------------------- .nv.global                --------------------------
	.section	.nv.global,"aw",@nobits
.nv.global:
	.type		_ZN40_INTERNAL_b5dafe5a_4_k_cu_b1d5e748_223664cute1_E,@object
	.size		_ZN40_INTERNAL_b5dafe5a_4_k_cu_b1d5e748_223664cute1_E,(_ZN40_INTERNAL_b5dafe5a_4_k_cu_b1d5e748_223664cuda3std3__45__cpo6cbeginE - _ZN40_INTERNAL_b5dafe5a_4_k_cu_b1d5e748_223664cute1_E)
_ZN40_INTERNAL_b5dafe5a_4_k_cu_b1d5e748_223664cute1_E:
	.zero		1
	.type		_ZN40_INTERNAL_b5dafe5a_4_k_cu_b1d5e748_223664cuda3std3__45__cpo6cbeginE,@object
	.size		_ZN40_INTERNAL_b5dafe5a_4_k_cu_b1d5e748_223664cuda3std3__45__cpo6cbeginE,(_ZN40_INTERNAL_b5dafe5a_4_k_cu_b1d5e748_223664cuda3std3__48in_placeE - _ZN40_INTERNAL_b5dafe5a_4_k_cu_b1d5e748_223664cuda3std3__45__cpo6cbeginE)
_ZN40_INTERNAL_b5dafe5a_4_k_cu_b1d5e748_223664cuda3std3__45__cpo6cbeginE:
	.zero		1
	.type		_ZN40_INTERNAL_b5dafe5a_4_k_cu_b1d5e748_223664cuda3std3__48in_placeE,@object
	.size		_ZN40_INTERNAL_b5dafe5a_4_k_cu_b1d5e748_223664cuda3std3__48in_placeE,(_ZN40_INTERNAL_b5dafe5a_4_k_cu_b1d5e748_223664cuda3std6ranges3__45__cpo9iter_moveE - _ZN40_INTERNAL_b5dafe5a_4_k_cu_b1d5e748_223664cuda3std3__48in_placeE)
_ZN40_INTERNAL_b5dafe5a_4_k_cu_b1d5e748_223664cuda3std3__48in_placeE:
	.zero		1
	.type		_ZN40_INTERNAL_b5dafe5a_4_k_cu_b1d5e748_223664cuda3std6ranges3__45__cpo9iter_moveE,@object
	.size		_ZN40_INTERNAL_b5dafe5a_4_k_cu_b1d5e748_223664cuda3std6ranges3__45__cpo9iter_moveE,(_ZN40_INTERNAL_b5dafe5a_4_k_cu_b1d5e748_223664cuda3std3__45__cpo5beginE - _ZN40_INTERNAL_b5dafe5a_4_k_cu_b1d5e748_223664cuda3std6ranges3__45__cpo9iter_moveE)
_ZN40_INTERNAL_b5dafe5a_4_k_cu_b1d5e748_223664cuda3std6ranges3__45__cpo9iter_moveE:
	.zero		1
	.type		_ZN40_INTERNAL_b5dafe5a_4_k_cu_b1d5e748_223664cuda3std3__45__cpo5beginE,@object
	.size		_ZN40_INTERNAL_b5dafe5a_4_k_cu_b1d5e748_223664cuda3std3__45__cpo5beginE,(_ZN40_INTERNAL_b5dafe5a_4_k_cu_b1d5e748_223664cuda3std3__442_GLOBAL__N__b5dafe5a_4_k_cu_b1d5e748_223666ignoreE - _ZN40_INTERNAL_b5dafe5a_4_k_cu_b1d5e748_223664cuda3std3__45__cpo5beginE)
_ZN40_INTERNAL_b5dafe5a_4_k_cu_b1d5e748_223664cuda3std3__45__cpo5beginE:
	.zero		1
	.type		_ZN40_INTERNAL_b5dafe5a_4_k_cu_b1d5e748_223664cuda3std3__442_GLOBAL__N__b5dafe5a_4_k_cu_b1d5e748_223666ignoreE,@object
	.size		_ZN40_INTERNAL_b5dafe5a_4_k_cu_b1d5e748_223664cuda3std3__442_GLOBAL__N__b5dafe5a_4_k_cu_b1d5e748_223666ignoreE,(_ZN40_INTERNAL_b5dafe5a_4_k_cu_b1d5e748_223664cute7productE - _ZN40_INTERNAL_b5dafe5a_4_k_cu_b1d5e748_223664cuda3std3__442_GLOBAL__N__b5dafe5a_4_k_cu_b1d5e748_223666ignoreE)
_ZN40_INTERNAL_b5dafe5a_4_k_cu_b1d5e748_223664cuda3std3__442_GLOBAL__N__b5dafe5a_4_k_cu_b1d5e748_223666ignoreE:
	.zero		1
	.type		_ZN40_INTERNAL_b5dafe5a_4_k_cu_b1d5e748_223664cute7productE,@object
	.size		_ZN40_INTERNAL_b5dafe5a_4_k_cu_b1d5e748_223664cute7productE,(_ZN40_INTERNAL_b5dafe5a_4_k_cu_b1d5e748_223664cuda3std3__45__cpo3endE - _ZN40_INTERNAL_b5dafe5a_4_k_cu_b1d5e748_223664cute7productE)
_ZN40_INTERNAL_b5dafe5a_4_k_cu_b1d5e748_223664cute7productE:
	.zero		1
	.type		_ZN40_INTERNAL_b5dafe5a_4_k_cu_b1d5e748_223664cuda3std3__45__cpo3endE,@object
	.size		_ZN40_INTERNAL_b5dafe5a_4_k_cu_b1d5e748_223664cuda3std3__45__cpo3endE,(_ZN40_INTERNAL_b5dafe5a_4_k_cu_b1d5e748_223664cuda3std3__419piecewise_constructE - _ZN40_INTERNAL_b5dafe5a_4_k_cu_b1d5e748_223664cuda3std3__45__cpo3endE)
_ZN40_INTERNAL_b5dafe5a_4_k_cu_b1d5e748_223664cuda3std3__45__cpo3endE:
	.zero		1
	.type		_ZN40_INTERNAL_b5dafe5a_4_k_cu_b1d5e748_223664cuda3std3__419piecewise_constructE,@object
	.size		_ZN40_INTERNAL_b5dafe5a_4_k_cu_b1d5e748_223664cuda3std3__419piecewise_constructE,(_ZN40_INTERNAL_b5dafe5a_4_k_cu_b1d5e748_223664cuda3std3__45__cpo4cendE - _ZN40_INTERNAL_b5dafe5a_4_k_cu_b1d5e748_223664cuda3std3__419piecewise_constructE)
_ZN40_INTERNAL_b5dafe5a_4_k_cu_b1d5e748_223664cuda3std3__419piecewise_constructE:
	.zero		1
	.type		_ZN40_INTERNAL_b5dafe5a_4_k_cu_b1d5e748_223664cuda3std3__45__cpo4cendE,@object
	.size		_ZN40_INTERNAL_b5dafe5a_4_k_cu_b1d5e748_223664cuda3std3__45__cpo4cendE,(_ZN40_INTERNAL_b5dafe5a_4_k_cu_b1d5e748_223664cuda3std6ranges3__45__cpo4swapE - _ZN40_INTERNAL_b5dafe5a_4_k_cu_b1d5e748_223664cuda3std3__45__cpo4cendE)
_ZN40_INTERNAL_b5dafe5a_4_k_cu_b1d5e748_223664cuda3std3__45__cpo4cendE:
	.zero		1
	.type		_ZN40_INTERNAL_b5dafe5a_4_k_cu_b1d5e748_223664cuda3std6ranges3__45__cpo4swapE,@object
	.size		_ZN40_INTERNAL_b5dafe5a_4_k_cu_b1d5e748_223664cuda3std6ranges3__45__cpo4swapE,(.L_10 - _ZN40_INTERNAL_b5dafe5a_4_k_cu_b1d5e748_223664cuda3std6ranges3__45__cpo4swapE)
_ZN40_INTERNAL_b5dafe5a_4_k_cu_b1d5e748_223664cuda3std6ranges3__45__cpo4swapE:
	.zero		1
.L_10:


//--------------------- .nv.constant0._ZN7cutlass13device_kernelINS_4gemm6kernel13GemmUniversalIN4cute5tupleIJiiiiEEENS1_10collective13CollectiveMmaINS1_46MainloopSm100TmaUmmaWarpSpecializedBlockScaledILi16ELi2ELi2ENS5_IJNS4_1CILi4EEESB_NSA_ILi1EEEEEEEENS5_IJNSA_ILi256EEENSA_ILi64EEENSA_ILi128EEEEEENS5_IJNS_12float_e2m1_tENS_13float_ue4m3_tEEEENS5_IJNS5_IJlSC_lEEENS4_6LayoutINS5_IJNS5_IJNS5_IJNSA_ILi32EEESB_EEEiEEENS5_IJNS5_IJNSA_ILi16EEESB_EEEiEEENS5_IJSC_iEEEEEENS5_IJST_NS5_IJNS5_IJNSA_ILi0EEESC_EEENSA_ILi512EEEEEENS5_IJSW_iEEEEEEEEEEESL_S13_NS4_8TiledMMAINS4_8MMA_AtomIJNS4_23SM100_MMA_MXF4_2x1SM_SSISJ_SJ_fSK_Li256ELi64ELi16ELNS4_4UMMA5MajorE0ELS18_0ELNS17_7ScaleInE0ELS19_0EEEEEENSN_INS5_IJSC_SC_SC_EEENS5_IJSW_SW_SW_EEEEENS5_IJNS4_10UnderscoreES1F_S1F_EEEEENS5_IJNS4_28SM100_TMA_2SM_LOAD_MULTICASTES1I_EEENS5_IJNS4_14ComposedLayoutINS4_7SwizzleILi2ELi4ELi3EEENS4_18smem_ptr_flag_bitsILi4EEENSN_INS5_IJNSA_ILi8EEESH_EEENS5_IJSH_SC_EEEEEEENSN_INS5_IJNS5_IJNS5_IJSP_SC_EEESS_EEESC_NS5_IJSC_NSA_ILi2EEEEEEEEENS5_IJNS5_IJNS5_IJSS_SY_EEESX_EEESW_NS5_IJSB_SY_EEEEEEEEEEEvNS4_8identityES1J_S24_vS25_EENS_8epilogue10collective18CollectiveEpilogueINS27_23Sm100TmaWarpSpecializedILi3ELi2ELi32ELb1ELb0EEEJNS5_IJSH_SG_SH_EEENS5_IJNSN_ISH_SC_EENSN_ISO_SC_EEEEENS_10bfloat16_tESM_S2G_SM_NS27_6fusion15FusionCallbacksIS2B_NS2H_17LinearCombinationIS2G_fS2G_fLNS_15FloatRoundStyleE2EEES2C_S2F_JEEENS4_5SM1004TMEM4LOAD26SM100_TMEM_LOAD_32dp32b32xENS4_13SM90_TMA_LOADENS1K_IS1M_NS1N_ILi16EEENSN_INS5_IJS1P_SO_EEENS5_IJSO_SC_EEEEEEENS4_39AutoVectorizingCopyWithAssumedAlignmentILi128EEENS4_14SM90_TMA_STOREES2W_S2Y_S2Y_EEEvvEEEEvNT_6ParamsE --------------------------
	.section	.nv.constant0._ZN7cutlass13device_kernelINS_4gemm6kernel13GemmUniversalIN4cute5tupleIJiiiiEEENS1_10collective13CollectiveMmaINS1_46MainloopSm100TmaUmmaWarpSpecializedBlockScaledILi16ELi2ELi2ENS5_IJNS4_1CILi4EEESB_NSA_ILi1EEEEEEEENS5_IJNSA_ILi256EEENSA_ILi64EEENSA_ILi128EEEEEENS5_IJNS_12float_e2m1_tENS_13float_ue4m3_tEEEENS5_IJNS5_IJlSC_lEEENS4_6LayoutINS5_IJNS5_IJNS5_IJNSA_ILi32EEESB_EEEiEEENS5_IJNS5_IJNSA_ILi16EEESB_EEEiEEENS5_IJSC_iEEEEEENS5_IJST_NS5_IJNS5_IJNSA_ILi0EEESC_EEENSA_ILi512EEEEEENS5_IJSW_iEEEEEEEEEEESL_S13_NS4_8TiledMMAINS4_8MMA_AtomIJNS4_23SM100_MMA_MXF4_2x1SM_SSISJ_SJ_fSK_Li256ELi64ELi16ELNS4_4UMMA5MajorE0ELS18_0ELNS17_7ScaleInE0ELS19_0EEEEEENSN_INS5_IJSC_SC_SC_EEENS5_IJSW_SW_SW_EEEEENS5_IJNS4_10UnderscoreES1F_S1F_EEEEENS5_IJNS4_28SM100_TMA_2SM_LOAD_MULTICASTES1I_EEENS5_IJNS4_14ComposedLayoutINS4_7SwizzleILi2ELi4ELi3EEENS4_18smem_ptr_flag_bitsILi4EEENSN_INS5_IJNSA_ILi8EEESH_EEENS5_IJSH_SC_EEEEEEENSN_INS5_IJNS5_IJNS5_IJSP_SC_EEESS_EEESC_NS5_IJSC_NSA_ILi2EEEEEEEEENS5_IJNS5_IJNS5_IJSS_SY_EEESX_EEESW_NS5_IJSB_SY_EEEEEEEEEEEvNS4_8identityES1J_S24_vS25_EENS_8epilogue10collective18CollectiveEpilogueINS27_23Sm100TmaWarpSpecializedILi3ELi2ELi32ELb1ELb0EEEJNS5_IJSH_SG_SH_EEENS5_IJNSN_ISH_SC_EENSN_ISO_SC_EEEEENS_10bfloat16_tESM_S2G_SM_NS27_6fusion15FusionCallbacksIS2B_NS2H_17LinearCombinationIS2G_fS2G_fLNS_15FloatRoundStyleE2EEES2C_S2F_JEEENS4_5SM1004TMEM4LOAD26SM100_TMEM_LOAD_32dp32b32xENS4_13SM90_TMA_LOADENS1K_IS1M_NS1N_ILi16EEENSN_INS5_IJS1P_SO_EEENS5_IJSO_SC_EEEEEEENS4_39AutoVectorizingCopyWithAssumedAlignmentILi128EEENS4_14SM90_TMA_STOREES2W_S2Y_S2Y_EEEvvEEEEvNT_6ParamsE,"a",@progbits
	.sectionflags	@""
	.align	4
.nv.constant0._ZN7cutlass13device_kernelINS_4gemm6kernel13GemmUniversalIN4cute5tupleIJiiiiEEENS1_10collective13CollectiveMmaINS1_46MainloopSm100TmaUmmaWarpSpecializedBlockScaledILi16ELi2ELi2ENS5_IJNS4_1CILi4EEESB_NSA_ILi1EEEEEEEENS5_IJNSA_ILi256EEENSA_ILi64EEENSA_ILi128EEEEEENS5_IJNS_12float_e2m1_tENS_13float_ue4m3_tEEEENS5_IJNS5_IJlSC_lEEENS4_6LayoutINS5_IJNS5_IJNS5_IJNSA_ILi32EEESB_EEEiEEENS5_IJNS5_IJNSA_ILi16EEESB_EEEiEEENS5_IJSC_iEEEEEENS5_IJST_NS5_IJNS5_IJNSA_ILi0EEESC_EEENSA_ILi512EEEEEENS5_IJSW_iEEEEEEEEEEESL_S13_NS4_8TiledMMAINS4_8MMA_AtomIJNS4_23SM100_MMA_MXF4_2x1SM_SSISJ_SJ_fSK_Li256ELi64ELi16ELNS4_4UMMA5MajorE0ELS18_0ELNS17_7ScaleInE0ELS19_0EEEEEENSN_INS5_IJSC_SC_SC_EEENS5_IJSW_SW_SW_EEEEENS5_IJNS4_10UnderscoreES1F_S1F_EEEEENS5_IJNS4_28SM100_TMA_2SM_LOAD_MULTICASTES1I_EEENS5_IJNS4_14ComposedLayoutINS4_7SwizzleILi2ELi4ELi3EEENS4_18smem_ptr_flag_bitsILi4EEENSN_INS5_IJNSA_ILi8EEESH_EEENS5_IJSH_SC_EEEEEEENSN_INS5_IJNS5_IJNS5_IJSP_SC_EEESS_EEESC_NS5_IJSC_NSA_ILi2EEEEEEEEENS5_IJNS5_IJNS5_IJSS_SY_EEESX_EEESW_NS5_IJSB_SY_EEEEEEEEEEEvNS4_8identityES1J_S24_vS25_EENS_8epilogue10collective18CollectiveEpilogueINS27_23Sm100TmaWarpSpecializedILi3ELi2ELi32ELb1ELb0EEEJNS5_IJSH_SG_SH_EEENS5_IJNSN_ISH_SC_EENSN_ISO_SC_EEEEENS_10bfloat16_tESM_S2G_SM_NS27_6fusion15FusionCallbacksIS2B_NS2H_17LinearCombinationIS2G_fS2G_fLNS_15FloatRoundStyleE2EEES2C_S2F_JEEENS4_5SM1004TMEM4LOAD26SM100_TMEM_LOAD_32dp32b32xENS4_13SM90_TMA_LOADENS1K_IS1M_NS1N_ILi16EEENSN_INS5_IJS1P_SO_EEENS5_IJSO_SC_EEEEEEENS4_39AutoVectorizingCopyWithAssumedAlignmentILi128EEENS4_14SM90_TMA_STOREES2W_S2Y_S2Y_EEEvvEEEEvNT_6ParamsE:
	.zero		3968


//--------------------- SYMBOLS --------------------------

	.type		.nv.reservedSmem.offset0,@object
	.size		.nv.reservedSmem.offset0,0x4
	.type		.nv.reservedSmem.cap,@object
	.size		.nv.reservedSmem.cap,0x4
	.type		__assertfail,@function
